//
// Generated by NVIDIA NVVM Compiler
//
// Compiler Build ID: CL-36424714
// Cuda compilation tools, release 13.0, V13.0.88
// Based on NVVM 20.0.0
//

.version 9.0
.target sm_100
.address_size 64

	// .globl	_Z12setup_kernelP17curandStateXORWOW
.extern .func  (.param .b32 func_retval0) vprintf
(
	.param .b64 vprintf_param_0,
	.param .b64 vprintf_param_1
)
;
.global .align 4 .b8 precalc_xorwow_matrix[102400];
.global .align 4 .b8 precalc_xorwow_offset_matrix[102400];
.global .align 4 .b8 mrg32k3aM1[2304];
.global .align 4 .b8 mrg32k3aM2[2304];
.global .align 4 .b8 mrg32k3aM1SubSeq[2016];
.global .align 4 .b8 mrg32k3aM2SubSeq[2016];
.global .align 4 .b8 mrg32k3aM1Seq[2304];
.global .align 4 .b8 mrg32k3aM2Seq[2304];
.const .align 8 .b8 __cr_lgamma_table[72];
.global .align 1 .b8 $str[34] = {84, 104, 114, 101, 97, 100, 32, 40, 37, 100, 44, 32, 37, 100, 41, 32, 115, 116, 97, 114, 116, 101, 100, 32, 40, 37, 100, 44, 32, 37, 100, 41, 10};
.global .align 1 .b8 $str$1[35] = {84, 104, 114, 101, 97, 100, 32, 40, 37, 100, 44, 32, 37, 100, 41, 32, 102, 105, 110, 105, 115, 104, 101, 100, 32, 40, 37, 100, 44, 32, 37, 100, 41, 10};
.global .align 1 .b8 $str$2[25] = {84, 104, 114, 101, 97, 100, 32, 40, 37, 100, 44, 32, 37, 100, 41, 32, 115, 107, 105, 112, 112, 101, 100, 10};

.visible .entry _Z12setup_kernelP17curandStateXORWOW(
	.param .u64 .ptr .align 1 _Z12setup_kernelP17curandStateXORWOW_param_0
)
{
	.reg .pred 	%p<24>;
	.reg .b32 	%r<406>;
	.reg .b64 	%rd<18>;

	ld.param.u64 	%rd8, [_Z12setup_kernelP17curandStateXORWOW_param_0];
	cvta.to.global.u64 	%rd9, %rd8;
	mov.u32 	%r182, %tid.x;
	mov.u32 	%r183, %ctaid.x;
	mov.u32 	%r184, %ntid.x;
	mad.lo.s32 	%r185, %r183, %r184, %r182;
	cvt.s64.s32 	%rd17, %r185;
	mul.wide.s32 	%rd10, %r185, 48;
	add.s64 	%rd2, %rd9, %rd10;
	mov.b32 	%r186, 1593684748;
	mov.b32 	%r187, 832094735;
	st.global.v2.u32 	[%rd2], {%r187, %r186};
	mov.b32 	%r188, -123459836;
	mov.b32 	%r189, 1111207954;
	st.global.v2.u32 	[%rd2+8], {%r189, %r188};
	mov.b32 	%r190, 1476011280;
	mov.b32 	%r191, -589760388;
	st.global.v2.u32 	[%rd2+16], {%r191, %r190};
	setp.eq.s32 	%p1, %r185, 0;
	@%p1 bra 	$L__BB0_42;
	mov.b32 	%r312, 0;
	mov.u64 	%rd12, precalc_xorwow_matrix;
$L__BB0_2:
	and.b64  	%rd4, %rd17, 3;
	setp.eq.s64 	%p2, %rd4, 0;
	@%p2 bra 	$L__BB0_41;
	mul.wide.u32 	%rd11, %r312, 3200;
	add.s64 	%rd5, %rd12, %rd11;
	cvt.u32.u64 	%r2, %rd4;
	mov.b32 	%r313, 0;
$L__BB0_4:
	mov.b32 	%r326, 0;
	mov.u32 	%r327, %r326;
	mov.u32 	%r328, %r326;
	mov.u32 	%r329, %r326;
	mov.u32 	%r330, %r326;
	mov.u32 	%r319, %r326;
$L__BB0_5:
	mul.wide.u32 	%rd13, %r319, 4;
	add.s64 	%rd14, %rd2, %rd13;
	ld.global.u32 	%r10, [%rd14+4];
	shl.b32 	%r11, %r319, 5;
	mov.b32 	%r325, 0;
$L__BB0_6:
	.pragma "nounroll";
	shr.u32 	%r196, %r10, %r325;
	and.b32  	%r197, %r196, 1;
	setp.eq.b32 	%p3, %r197, 1;
	not.pred 	%p4, %p3;
	add.s32 	%r198, %r11, %r325;
	mul.lo.s32 	%r199, %r198, 5;
	mul.wide.u32 	%rd15, %r199, 4;
	add.s64 	%rd6, %rd5, %rd15;
	@%p4 bra 	$L__BB0_8;
	ld.global.u32 	%r200, [%rd6];
	xor.b32  	%r330, %r330, %r200;
	ld.global.u32 	%r201, [%rd6+4];
	xor.b32  	%r329, %r329, %r201;
	ld.global.u32 	%r202, [%rd6+8];
	xor.b32  	%r328, %r328, %r202;
	ld.global.u32 	%r203, [%rd6+12];
	xor.b32  	%r327, %r327, %r203;
	ld.global.u32 	%r204, [%rd6+16];
	xor.b32  	%r326, %r326, %r204;
$L__BB0_8:
	and.b32  	%r206, %r196, 2;
	setp.eq.s32 	%p5, %r206, 0;
	@%p5 bra 	$L__BB0_10;
	ld.global.u32 	%r207, [%rd6+20];
	xor.b32  	%r330, %r330, %r207;
	ld.global.u32 	%r208, [%rd6+24];
	xor.b32  	%r329, %r329, %r208;
	ld.global.u32 	%r209, [%rd6+28];
	xor.b32  	%r328, %r328, %r209;
	ld.global.u32 	%r210, [%rd6+32];
	xor.b32  	%r327, %r327, %r210;
	ld.global.u32 	%r211, [%rd6+36];
	xor.b32  	%r326, %r326, %r211;
$L__BB0_10:
	and.b32  	%r213, %r196, 4;
	setp.eq.s32 	%p6, %r213, 0;
	@%p6 bra 	$L__BB0_12;
	ld.global.u32 	%r214, [%rd6+40];
	xor.b32  	%r330, %r330, %r214;
	ld.global.u32 	%r215, [%rd6+44];
	xor.b32  	%r329, %r329, %r215;
	ld.global.u32 	%r216, [%rd6+48];
	xor.b32  	%r328, %r328, %r216;
	ld.global.u32 	%r217, [%rd6+52];
	xor.b32  	%r327, %r327, %r217;
	ld.global.u32 	%r218, [%rd6+56];
	xor.b32  	%r326, %r326, %r218;
$L__BB0_12:
	and.b32  	%r220, %r196, 8;
	setp.eq.s32 	%p7, %r220, 0;
	@%p7 bra 	$L__BB0_14;
	ld.global.u32 	%r221, [%rd6+60];
	xor.b32  	%r330, %r330, %r221;
	ld.global.u32 	%r222, [%rd6+64];
	xor.b32  	%r329, %r329, %r222;
	ld.global.u32 	%r223, [%rd6+68];
	xor.b32  	%r328, %r328, %r223;
	ld.global.u32 	%r224, [%rd6+72];
	xor.b32  	%r327, %r327, %r224;
	ld.global.u32 	%r225, [%rd6+76];
	xor.b32  	%r326, %r326, %r225;
$L__BB0_14:
	and.b32  	%r227, %r196, 16;
	setp.eq.s32 	%p8, %r227, 0;
	@%p8 bra 	$L__BB0_16;
	ld.global.u32 	%r228, [%rd6+80];
	xor.b32  	%r330, %r330, %r228;
	ld.global.u32 	%r229, [%rd6+84];
	xor.b32  	%r329, %r329, %r229;
	ld.global.u32 	%r230, [%rd6+88];
	xor.b32  	%r328, %r328, %r230;
	ld.global.u32 	%r231, [%rd6+92];
	xor.b32  	%r327, %r327, %r231;
	ld.global.u32 	%r232, [%rd6+96];
	xor.b32  	%r326, %r326, %r232;
$L__BB0_16:
	and.b32  	%r234, %r196, 32;
	setp.eq.s32 	%p9, %r234, 0;
	@%p9 bra 	$L__BB0_18;
	ld.global.u32 	%r235, [%rd6+100];
	xor.b32  	%r330, %r330, %r235;
	ld.global.u32 	%r236, [%rd6+104];
	xor.b32  	%r329, %r329, %r236;
	ld.global.u32 	%r237, [%rd6+108];
	xor.b32  	%r328, %r328, %r237;
	ld.global.u32 	%r238, [%rd6+112];
	xor.b32  	%r327, %r327, %r238;
	ld.global.u32 	%r239, [%rd6+116];
	xor.b32  	%r326, %r326, %r239;
$L__BB0_18:
	and.b32  	%r241, %r196, 64;
	setp.eq.s32 	%p10, %r241, 0;
	@%p10 bra 	$L__BB0_20;
	ld.global.u32 	%r242, [%rd6+120];
	xor.b32  	%r330, %r330, %r242;
	ld.global.u32 	%r243, [%rd6+124];
	xor.b32  	%r329, %r329, %r243;
	ld.global.u32 	%r244, [%rd6+128];
	xor.b32  	%r328, %r328, %r244;
	ld.global.u32 	%r245, [%rd6+132];
	xor.b32  	%r327, %r327, %r245;
	ld.global.u32 	%r246, [%rd6+136];
	xor.b32  	%r326, %r326, %r246;
$L__BB0_20:
	and.b32  	%r248, %r196, 128;
	setp.eq.s32 	%p11, %r248, 0;
	@%p11 bra 	$L__BB0_22;
	ld.global.u32 	%r249, [%rd6+140];
	xor.b32  	%r330, %r330, %r249;
	ld.global.u32 	%r250, [%rd6+144];
	xor.b32  	%r329, %r329, %r250;
	ld.global.u32 	%r251, [%rd6+148];
	xor.b32  	%r328, %r328, %r251;
	ld.global.u32 	%r252, [%rd6+152];
	xor.b32  	%r327, %r327, %r252;
	ld.global.u32 	%r253, [%rd6+156];
	xor.b32  	%r326, %r326, %r253;
$L__BB0_22:
	and.b32  	%r255, %r196, 256;
	setp.eq.s32 	%p12, %r255, 0;
	@%p12 bra 	$L__BB0_24;
	ld.global.u32 	%r256, [%rd6+160];
	xor.b32  	%r330, %r330, %r256;
	ld.global.u32 	%r257, [%rd6+164];
	xor.b32  	%r329, %r329, %r257;
	ld.global.u32 	%r258, [%rd6+168];
	xor.b32  	%r328, %r328, %r258;
	ld.global.u32 	%r259, [%rd6+172];
	xor.b32  	%r327, %r327, %r259;
	ld.global.u32 	%r260, [%rd6+176];
	xor.b32  	%r326, %r326, %r260;
$L__BB0_24:
	and.b32  	%r262, %r196, 512;
	setp.eq.s32 	%p13, %r262, 0;
	@%p13 bra 	$L__BB0_26;
	ld.global.u32 	%r263, [%rd6+180];
	xor.b32  	%r330, %r330, %r263;
	ld.global.u32 	%r264, [%rd6+184];
	xor.b32  	%r329, %r329, %r264;
	ld.global.u32 	%r265, [%rd6+188];
	xor.b32  	%r328, %r328, %r265;
	ld.global.u32 	%r266, [%rd6+192];
	xor.b32  	%r327, %r327, %r266;
	ld.global.u32 	%r267, [%rd6+196];
	xor.b32  	%r326, %r326, %r267;
$L__BB0_26:
	and.b32  	%r269, %r196, 1024;
	setp.eq.s32 	%p14, %r269, 0;
	@%p14 bra 	$L__BB0_28;
	ld.global.u32 	%r270, [%rd6+200];
	xor.b32  	%r330, %r330, %r270;
	ld.global.u32 	%r271, [%rd6+204];
	xor.b32  	%r329, %r329, %r271;
	ld.global.u32 	%r272, [%rd6+208];
	xor.b32  	%r328, %r328, %r272;
	ld.global.u32 	%r273, [%rd6+212];
	xor.b32  	%r327, %r327, %r273;
	ld.global.u32 	%r274, [%rd6+216];
	xor.b32  	%r326, %r326, %r274;
$L__BB0_28:
	and.b32  	%r276, %r196, 2048;
	setp.eq.s32 	%p15, %r276, 0;
	@%p15 bra 	$L__BB0_30;
	ld.global.u32 	%r277, [%rd6+220];
	xor.b32  	%r330, %r330, %r277;
	ld.global.u32 	%r278, [%rd6+224];
	xor.b32  	%r329, %r329, %r278;
	ld.global.u32 	%r279, [%rd6+228];
	xor.b32  	%r328, %r328, %r279;
	ld.global.u32 	%r280, [%rd6+232];
	xor.b32  	%r327, %r327, %r280;
	ld.global.u32 	%r281, [%rd6+236];
	xor.b32  	%r326, %r326, %r281;
$L__BB0_30:
	and.b32  	%r283, %r196, 4096;
	setp.eq.s32 	%p16, %r283, 0;
	@%p16 bra 	$L__BB0_32;
	ld.global.u32 	%r284, [%rd6+240];
	xor.b32  	%r330, %r330, %r284;
	ld.global.u32 	%r285, [%rd6+244];
	xor.b32  	%r329, %r329, %r285;
	ld.global.u32 	%r286, [%rd6+248];
	xor.b32  	%r328, %r328, %r286;
	ld.global.u32 	%r287, [%rd6+252];
	xor.b32  	%r327, %r327, %r287;
	ld.global.u32 	%r288, [%rd6+256];
	xor.b32  	%r326, %r326, %r288;
$L__BB0_32:
	and.b32  	%r290, %r196, 8192;
	setp.eq.s32 	%p17, %r290, 0;
	@%p17 bra 	$L__BB0_34;
	ld.global.u32 	%r291, [%rd6+260];
	xor.b32  	%r330, %r330, %r291;
	ld.global.u32 	%r292, [%rd6+264];
	xor.b32  	%r329, %r329, %r292;
	ld.global.u32 	%r293, [%rd6+268];
	xor.b32  	%r328, %r328, %r293;
	ld.global.u32 	%r294, [%rd6+272];
	xor.b32  	%r327, %r327, %r294;
	ld.global.u32 	%r295, [%rd6+276];
	xor.b32  	%r326, %r326, %r295;
$L__BB0_34:
	and.b32  	%r297, %r196, 16384;
	setp.eq.s32 	%p18, %r297, 0;
	@%p18 bra 	$L__BB0_36;
	ld.global.u32 	%r298, [%rd6+280];
	xor.b32  	%r330, %r330, %r298;
	ld.global.u32 	%r299, [%rd6+284];
	xor.b32  	%r329, %r329, %r299;
	ld.global.u32 	%r300, [%rd6+288];
	xor.b32  	%r328, %r328, %r300;
	ld.global.u32 	%r301, [%rd6+292];
	xor.b32  	%r327, %r327, %r301;
	ld.global.u32 	%r302, [%rd6+296];
	xor.b32  	%r326, %r326, %r302;
$L__BB0_36:
	and.b32  	%r304, %r196, 32768;
	setp.eq.s32 	%p19, %r304, 0;
	@%p19 bra 	$L__BB0_38;
	ld.global.u32 	%r305, [%rd6+300];
	xor.b32  	%r330, %r330, %r305;
	ld.global.u32 	%r306, [%rd6+304];
	xor.b32  	%r329, %r329, %r306;
	ld.global.u32 	%r307, [%rd6+308];
	xor.b32  	%r328, %r328, %r307;
	ld.global.u32 	%r308, [%rd6+312];
	xor.b32  	%r327, %r327, %r308;
	ld.global.u32 	%r309, [%rd6+316];
	xor.b32  	%r326, %r326, %r309;
$L__BB0_38:
	add.s32 	%r325, %r325, 16;
	setp.ne.s32 	%p20, %r325, 32;
	@%p20 bra 	$L__BB0_6;
	mad.lo.s32 	%r310, %r319, -31, %r11;
	add.s32 	%r319, %r310, 1;
	setp.ne.s32 	%p21, %r319, 5;
	@%p21 bra 	$L__BB0_5;
	st.global.u32 	[%rd2+4], %r330;
	st.global.u32 	[%rd2+8], %r329;
	st.global.u32 	[%rd2+12], %r328;
	st.global.u32 	[%rd2+16], %r327;
	st.global.u32 	[%rd2+20], %r326;
	add.s32 	%r313, %r313, 1;
	setp.lt.u32 	%p22, %r313, %r2;
	@%p22 bra 	$L__BB0_4;
$L__BB0_41:
	shr.u64 	%rd7, %rd17, 2;
	add.s32 	%r312, %r312, 1;
	setp.gt.u64 	%p23, %rd17, 3;
	mov.u64 	%rd17, %rd7;
	@%p23 bra 	$L__BB0_2;
$L__BB0_42:
	mov.b32 	%r311, 0;
	st.global.v2.u32 	[%rd2+24], {%r311, %r311};
	st.global.u32 	[%rd2+32], %r311;
	mov.b64 	%rd16, 0;
	st.global.u64 	[%rd2+40], %rd16;
	ret;

}
	// .globl	_Z10dla_kernelPiS_P17curandStateXORWOW
.visible .entry _Z10dla_kernelPiS_P17curandStateXORWOW(
	.param .u64 .ptr .align 1 _Z10dla_kernelPiS_P17curandStateXORWOW_param_0,
	.param .u64 .ptr .align 1 _Z10dla_kernelPiS_P17curandStateXORWOW_param_1,
	.param .u64 .ptr .align 1 _Z10dla_kernelPiS_P17curandStateXORWOW_param_2
)
{
	.local .align 16 .b8 	__local_depot1[16];
	.reg .b64 	%SP;
	.reg .b64 	%SPL;
	.reg .pred 	%p<19>;
	.reg .b32 	%r<120>;
	.reg .b64 	%rd<31>;

	mov.u64 	%SPL, __local_depot1;
	cvta.local.u64 	%SP, %SPL;
	ld.param.u64 	%rd7, [_Z10dla_kernelPiS_P17curandStateXORWOW_param_0];
	ld.param.u64 	%rd6, [_Z10dla_kernelPiS_P17curandStateXORWOW_param_1];
	ld.param.u64 	%rd8, [_Z10dla_kernelPiS_P17curandStateXORWOW_param_2];
	cvta.to.global.u64 	%rd1, %rd7;
	cvta.to.global.u64 	%rd9, %rd8;
	add.u64 	%rd10, %SP, 0;
	add.u64 	%rd2, %SPL, 0;
	mov.u32 	%r49, %tid.x;
	mov.u32 	%r1, %ctaid.x;
	mov.u32 	%r50, %ntid.x;
	mad.lo.s32 	%r2, %r1, %r50, %r49;
	mul.wide.s32 	%rd11, %r2, 48;
	add.s64 	%rd3, %rd9, %rd11;
	ld.global.v2.u32 	{%r102, %r107}, [%rd3];
	ld.global.v2.u32 	{%r106, %r105}, [%rd3+8];
	ld.global.v2.u32 	{%r104, %r103}, [%rd3+16];
$L__BB1_1:
	mov.u32 	%r12, %r105;
	mov.u32 	%r11, %r104;
	mov.u32 	%r105, %r103;
	shr.u32 	%r51, %r107, 2;
	xor.b32  	%r52, %r51, %r107;
	shl.b32 	%r53, %r105, 4;
	shl.b32 	%r54, %r52, 1;
	xor.b32  	%r55, %r54, %r53;
	xor.b32  	%r56, %r55, %r52;
	xor.b32  	%r104, %r56, %r105;
	add.s32 	%r57, %r102, %r104;
	add.s32 	%r58, %r57, 362437;
	mul.hi.u32 	%r59, %r58, -642104745;
	shr.u32 	%r60, %r59, 8;
	mul.lo.s32 	%r61, %r60, 301;
	sub.s32 	%r110, %r58, %r61;
	shr.u32 	%r62, %r106, 2;
	xor.b32  	%r63, %r62, %r106;
	st.global.v2.u32 	[%rd3+8], {%r11, %r105};
	shl.b32 	%r64, %r104, 4;
	shl.b32 	%r65, %r63, 1;
	xor.b32  	%r66, %r65, %r64;
	xor.b32  	%r67, %r66, %r63;
	xor.b32  	%r103, %r67, %r104;
	st.global.v2.u32 	[%rd3+16], {%r104, %r103};
	add.s32 	%r102, %r102, 724874;
	st.global.v2.u32 	[%rd3], {%r102, %r12};
	add.s32 	%r68, %r103, %r102;
	mul.hi.u32 	%r69, %r68, -642104745;
	shr.u32 	%r70, %r69, 8;
	mul.lo.s32 	%r71, %r70, 301;
	sub.s32 	%r109, %r68, %r71;
	mad.lo.s32 	%r72, %r109, 301, %r110;
	mul.wide.u32 	%rd12, %r72, 4;
	add.s64 	%rd13, %rd1, %rd12;
	ld.global.u32 	%r73, [%rd13];
	setp.eq.s32 	%p1, %r73, 1;
	mov.u32 	%r106, %r11;
	mov.u32 	%r107, %r12;
	@%p1 bra 	$L__BB1_1;
	st.local.v4.u32 	[%rd2], {%r1, %r2, %r110, %r109};
	mov.u64 	%rd14, $str;
	cvta.global.u64 	%rd15, %rd14;
	{ // callseq 0, 0
	.param .b64 param0;
	st.param.b64 	[param0], %rd15;
	.param .b64 param1;
	st.param.b64 	[param1], %rd10;
	.param .b32 retval0;
	call.uni (retval0), 
	vprintf, 
	(
	param0, 
	param1
	);
	ld.param.b32 	%r75, [retval0];
	} // callseq 0
	mov.b32 	%r108, -1;
$L__BB1_3:
	mul.lo.s32 	%r77, %r109, 301;
	add.s32 	%r78, %r77, %r110;
	mul.wide.s32 	%rd17, %r78, 4;
	add.s64 	%rd4, %rd1, %rd17;
	ld.global.u32 	%r79, [%rd4+-1208];
	setp.eq.s32 	%p2, %r79, 1;
	cvt.u64.u32 	%rd18, %r110;
	cvt.u64.u32 	%rd19, %r77;
	add.s64 	%rd20, %rd19, %rd18;
	shl.b64 	%rd21, %rd20, 2;
	add.s64 	%rd5, %rd1, %rd21;
	@%p2 bra 	$L__BB1_11;
	ld.global.u32 	%r80, [%rd4+-1204];
	setp.eq.s32 	%p3, %r80, 1;
	@%p3 bra 	$L__BB1_11;
	ld.global.u32 	%r81, [%rd4+-1200];
	setp.eq.s32 	%p4, %r81, 1;
	@%p4 bra 	$L__BB1_11;
	ld.global.u32 	%r82, [%rd4+-4];
	setp.eq.s32 	%p5, %r82, 1;
	@%p5 bra 	$L__BB1_11;
	ld.global.u32 	%r83, [%rd5+4];
	setp.eq.s32 	%p6, %r83, 1;
	@%p6 bra 	$L__BB1_11;
	ld.global.u32 	%r84, [%rd5+1200];
	setp.eq.s32 	%p7, %r84, 1;
	@%p7 bra 	$L__BB1_11;
	ld.global.u32 	%r85, [%rd5+1204];
	setp.eq.s32 	%p8, %r85, 1;
	@%p8 bra 	$L__BB1_11;
	ld.global.u32 	%r86, [%rd5+1208];
	setp.ne.s32 	%p9, %r86, 1;
	@%p9 bra 	$L__BB1_12;
$L__BB1_11:
	mov.b32 	%r99, 1;
	st.global.u32 	[%rd5], %r99;
	cvta.to.local.u64 	%rd28, %rd10;
	st.local.v4.u32 	[%rd28], {%r1, %r2, %r110, %r109};
	mov.u64 	%rd29, $str$1;
	cvta.global.u64 	%rd30, %rd29;
	{ // callseq 2, 0
	.param .b64 param0;
	st.param.b64 	[param0], %rd30;
	.param .b64 param1;
	st.param.b64 	[param1], %rd10;
	.param .b32 retval0;
	call.uni (retval0), 
	vprintf, 
	(
	param0, 
	param1
	);
	ld.param.b32 	%r100, [retval0];
	} // callseq 2
	bra.uni 	$L__BB1_27;
$L__BB1_12:
	add.s32 	%r27, %r110, 1;
	add.s32 	%r28, %r110, -1;
	add.s32 	%r29, %r109, 1;
	add.s32 	%r30, %r109, -1;
	ld.global.v2.u32 	{%r111, %r116}, [%rd3];
	ld.global.v2.u32 	{%r115, %r114}, [%rd3+8];
	ld.global.v2.u32 	{%r113, %r112}, [%rd3+16];
$L__BB1_13:
	mov.u32 	%r43, %r108;
	mov.u32 	%r42, %r116;
	mov.u32 	%r116, %r115;
	mov.u32 	%r115, %r114;
	mov.u32 	%r114, %r113;
	mov.u32 	%r113, %r112;
	shr.u32 	%r88, %r42, 2;
	xor.b32  	%r89, %r88, %r42;
	shl.b32 	%r90, %r113, 4;
	shl.b32 	%r91, %r89, 1;
	xor.b32  	%r92, %r91, %r90;
	xor.b32  	%r93, %r92, %r89;
	xor.b32  	%r112, %r93, %r113;
	add.s32 	%r111, %r111, 362437;
	add.s32 	%r94, %r112, %r111;
	and.b32  	%r87, %r94, 7;
	setp.gt.s32 	%p10, %r87, 3;
	@%p10 bra 	$L__BB1_17;
	setp.gt.s32 	%p14, %r87, 1;
	@%p14 bra 	$L__BB1_20;
	setp.eq.s32 	%p16, %r87, 0;
	mov.u32 	%r118, %r28;
	mov.u32 	%r119, %r30;
	@%p16 bra 	$L__BB1_24;
	mov.u32 	%r118, %r110;
	mov.u32 	%r119, %r30;
	bra.uni 	$L__BB1_24;
$L__BB1_17:
	setp.gt.s32 	%p11, %r87, 5;
	@%p11 bra 	$L__BB1_22;
	setp.eq.s32 	%p13, %r87, 4;
	mov.u32 	%r118, %r27;
	mov.u32 	%r119, %r29;
	@%p13 bra 	$L__BB1_24;
	mov.u32 	%r118, %r110;
	mov.u32 	%r119, %r29;
	bra.uni 	$L__BB1_24;
$L__BB1_20:
	setp.eq.s32 	%p15, %r87, 2;
	mov.u32 	%r118, %r27;
	mov.u32 	%r119, %r109;
	@%p15 bra 	$L__BB1_21;
	bra.uni 	$L__BB1_24;
$L__BB1_21:
	mov.u32 	%r118, %r27;
	mov.u32 	%r119, %r30;
	bra.uni 	$L__BB1_24;
$L__BB1_22:
	setp.eq.s32 	%p12, %r87, 6;
	mov.u32 	%r118, %r28;
	mov.u32 	%r119, %r29;
	@%p12 bra 	$L__BB1_24;
	mov.u32 	%r118, %r28;
	mov.u32 	%r119, %r109;
$L__BB1_24:
	add.s32 	%r108, %r43, 1;
	max.u32 	%r95, %r119, %r118;
	setp.gt.u32 	%p17, %r95, 300;
	@%p17 bra 	$L__BB1_13;
	st.global.v2.u32 	[%rd3+8], {%r115, %r114};
	st.global.v2.u32 	[%rd3+16], {%r113, %r112};
	st.global.v2.u32 	[%rd3], {%r111, %r116};
	setp.lt.s32 	%p18, %r43, 99998;
	mov.u32 	%r109, %r119;
	mov.u32 	%r110, %r118;
	@%p18 bra 	$L__BB1_3;
	cvta.to.global.u64 	%rd22, %rd6;
	atom.global.add.u32 	%r96, [%rd22], 1;
	cvta.to.local.u64 	%rd24, %rd10;
	st.local.v2.u32 	[%rd24], {%r1, %r2};
	mov.u64 	%rd25, $str$2;
	cvta.global.u64 	%rd26, %rd25;
	{ // callseq 1, 0
	.param .b64 param0;
	st.param.b64 	[param0], %rd26;
	.param .b64 param1;
	st.param.b64 	[param1], %rd10;
	.param .b32 retval0;
	call.uni (retval0), 
	vprintf, 
	(
	param0, 
	param1
	);
	ld.param.b32 	%r97, [retval0];
	} // callseq 1
$L__BB1_27:
	ret;

}


// ===== COMPILED SASS (sm_100) =====

	.target	sm_100

	.elftype	@"ET_EXEC"


//--------------------- .note.nv.tkinfo           --------------------------
	.section	.note.nv.tkinfo,"",@"SHT_NOTE"
	.sectionflags	@"SHF_NOTE_NV_TKINFO"
	.tkinfo
        /*0018*/ 	.word	0x00000002
        /*0030*/ 	.string	""
        /*0030*/ 	.string	"ptxas"
        /*0030*/ 	.string	"Cuda compilation tools, release 13.0, V13.0.88"
        /*0030*/ 	.string	"Build cuda_13.0.r13.0/compiler.36424714_0"
        /*0030*/ 	.string	"-arch sm_100 -m 64 "



//--------------------- .note.nv.cuinfo           --------------------------
	.section	.note.nv.cuinfo,"",@"SHT_NOTE"
	.sectionflags	@"SHF_NOTE_NV_CUINFO"
        /*0018*/ 	.short	0x0002
        /*001a*/ 	.short	0x0064
        /*001c*/ 	.short	0x0082
	.zero		2


//--------------------- .nv.info                  --------------------------
	.section	.nv.info,"",@"SHT_CUDA_INFO"
	.align	4


	//----- nvinfo : EIATTR_REGCOUNT
	.align		4
        /*0000*/ 	.byte	0x04, 0x2f
        /*0002*/ 	.short	(.L_13 - .L_12)
	.align		4
.L_12:
        /*0004*/ 	.word	index@(_Z12setup_kernelP17curandStateXORWOW)
        /*0008*/ 	.word	0x0000001f


	//----- nvinfo : EIATTR_FRAME_SIZE
	.align		4
.L_13:
        /*000c*/ 	.byte	0x04, 0x11
        /*000e*/ 	.short	(.L_15 - .L_14)
	.align		4
.L_14:
        /*0010*/ 	.word	index@(_Z12setup_kernelP17curandStateXORWOW)
        /*0014*/ 	.word	0x00000000


	//----- nvinfo : EIATTR_REGCOUNT
	.align		4
.L_15:
        /*0018*/ 	.byte	0x04, 0x2f
        /*001a*/ 	.short	(.L_17 - .L_16)
	.align		4
.L_16:
        /*001c*/ 	.word	index@(_Z10dla_kernelPiS_P17curandStateXORWOW)
        /*0020*/ 	.word	0x0000001b


	//----- nvinfo : EIATTR_FRAME_SIZE
	.align		4
.L_17:
        /*0024*/ 	.byte	0x04, 0x11
        /*0026*/ 	.short	(.L_19 - .L_18)
	.align		4
.L_18:
        /*0028*/ 	.word	index@(_Z10dla_kernelPiS_P17curandStateXORWOW)
        /*002c*/ 	.word	0x00000010


	//----- nvinfo : EIATTR_MIN_STACK_SIZE
	.align		4
.L_19:
        /*0030*/ 	.byte	0x04, 0x12
        /*0032*/ 	.short	(.L_21 - .L_20)
	.align		4
.L_20:
        /*0034*/ 	.word	index@(_Z10dla_kernelPiS_P17curandStateXORWOW)
        /*0038*/ 	.word	0x00000010


	//----- nvinfo : EIATTR_MIN_STACK_SIZE
	.align		4
.L_21:
        /*003c*/ 	.byte	0x04, 0x12
        /*003e*/ 	.short	(.L_23 - .L_22)
	.align		4
.L_22:
        /*0040*/ 	.word	index@(_Z12setup_kernelP17curandStateXORWOW)
        /*0044*/ 	.word	0x00000000
.L_23:


//--------------------- .nv.compat                --------------------------
	.section	.nv.compat,"",@"SHT_CUDA_COMPAT_INFO"
	.align	4
        /*0000*/ 	.byte	0x02, 0x09, 0x00, 0x00, 0x02, 0x02, 0x01, 0x00, 0x02, 0x05, 0x05, 0x00, 0x03, 0x07, 0x01, 0x01
        /*0010*/ 	.byte	0x02, 0x03, 0x00, 0x00, 0x02, 0x06, 0x01, 0x00, 0x04, 0x0b, 0x08, 0x00, 0x09, 0x00, 0x00, 0x00
        /*0020*/ 	.byte	0x00, 0x00, 0x00, 0x00


//--------------------- .nv.info._Z10dla_kernelPiS_P17curandStateXORWOW --------------------------
	.section	.nv.info._Z10dla_kernelPiS_P17curandStateXORWOW,"",@"SHT_CUDA_INFO"
	.sectionflags	@""
	.align	4


	//----- nvinfo : EIATTR_CUDA_API_VERSION
	.align		4
        /*0000*/ 	.byte	0x04, 0x37
        /*0002*/ 	.short	(.L_25 - .L_24)
.L_24:
        /*0004*/ 	.word	0x00000082


	//----- nvinfo : EIATTR_KPARAM_INFO
	.align		4
.L_25:
        /*0008*/ 	.byte	0x04, 0x17
        /*000a*/ 	.short	(.L_27 - .L_26)
.L_26:
        /*000c*/ 	.word	0x00000000
        /*0010*/ 	.short	0x0002
        /*0012*/ 	.short	0x0010
        /*0014*/ 	.byte	0x00, 0xf5, 0x21, 0x00


	//----- nvinfo : EIATTR_KPARAM_INFO
	.align		4
.L_27:
        /*0018*/ 	.byte	0x04, 0x17
        /*001a*/ 	.short	(.L_29 - .L_28)
.L_28:
        /*001c*/ 	.word	0x00000000
        /*0020*/ 	.short	0x0001
        /*0022*/ 	.short	0x0008
        /*0024*/ 	.byte	0x00, 0xf5, 0x21, 0x00


	//----- nvinfo : EIATTR_KPARAM_INFO
	.align		4
.L_29:
        /*0028*/ 	.byte	0x04, 0x17
        /*002a*/ 	.short	(.L_31 - .L_30)
.L_30:
        /*002c*/ 	.word	0x00000000
        /*0030*/ 	.short	0x0000
        /*0032*/ 	.short	0x0000
        /*0034*/ 	.byte	0x00, 0xf5, 0x21, 0x00


	//----- nvinfo : EIATTR_SPARSE_MMA_MASK
	.align		4
.L_31:
        /*0038*/ 	.byte	0x03, 0x50
        /*003a*/ 	.short	0x0000


	//----- nvinfo : EIATTR_MAXREG_COUNT
	.align		4
        /*003c*/ 	.byte	0x03, 0x1b
        /*003e*/ 	.short	0x00ff


	//----- nvinfo : EIATTR_EXTERNS
	.align		4
        /*0040*/ 	.byte	0x04, 0x0f
        /*0042*/ 	.short	(.L_33 - .L_32)


	//   ....[0]....
	.align		4
.L_32:
        /*0044*/ 	.word	index@(vprintf)


	//----- nvinfo : EIATTR_MERCURY_ISA_VERSION
	.align		4
.L_33:
        /*0048*/ 	.byte	0x03, 0x5f
        /*004a*/ 	.short	0x0101


	//----- nvinfo : EIATTR_INT_WARP_WIDE_INSTR_OFFSETS
	.align		4
        /*004c*/ 	.byte	0x04, 0x31
        /*004e*/ 	.short	(.L_35 - .L_34)


	//   ....[0]....
.L_34:
        /*0050*/ 	.word	0x00000ac0


	//----- nvinfo : EIATTR_VRC_CTA_INIT_COUNT
	.align		4
.L_35:
        /*0054*/ 	.byte	0x02, 0x4a
	.zero		1
	.zero		1


	//----- nvinfo : EIATTR_SYSCALL_OFFSETS
	.align		4
        /*0058*/ 	.byte	0x04, 0x46
        /*005a*/ 	.short	(.L_37 - .L_36)


	//   ....[0]....
.L_36:
        /*005c*/ 	.word	0x00000410


	//   ....[1]....
        /*0060*/ 	.word	0x00000bc0


	//   ....[2]....
        /*0064*/ 	.word	0x00000cb0


	//----- nvinfo : EIATTR_EXIT_INSTR_OFFSETS
	.align		4
.L_37:
        /*0068*/ 	.byte	0x04, 0x1c
        /*006a*/ 	.short	(.L_39 - .L_38)


	//   ....[0]....
.L_38:
        /*006c*/ 	.word	0x00000bd0


	//   ....[1]....
        /*0070*/ 	.word	0x00000cc0


	//----- nvinfo : EIATTR_CRS_STACK_SIZE
	.align		4
.L_39:
        /*0074*/ 	.byte	0x04, 0x1e
        /*0076*/ 	.short	(.L_41 - .L_40)
.L_40:
        /*0078*/ 	.word	0x00000000


	//----- nvinfo : EIATTR_CBANK_PARAM_SIZE
	.align		4
.L_41:
        /*007c*/ 	.byte	0x03, 0x19
        /*007e*/ 	.short	0x0018


	//----- nvinfo : EIATTR_PARAM_CBANK
	.align		4
        /*0080*/ 	.byte	0x04, 0x0a
        /*0082*/ 	.short	(.L_43 - .L_42)
	.align		4
.L_42:
        /*0084*/ 	.word	index@(.nv.constant0._Z10dla_kernelPiS_P17curandStateXORWOW)
        /*0088*/ 	.short	0x0380
        /*008a*/ 	.short	0x0018


	//----- nvinfo : EIATTR_SW_WAR
	.align		4
.L_43:
        /*008c*/ 	.byte	0x04, 0x36
        /*008e*/ 	.short	(.L_45 - .L_44)
.L_44:
        /*0090*/ 	.word	0x00000008
.L_45:


//--------------------- .nv.info._Z12setup_kernelP17curandStateXORWOW --------------------------
	.section	.nv.info._Z12setup_kernelP17curandStateXORWOW,"",@"SHT_CUDA_INFO"
	.sectionflags	@""
	.align	4


	//----- nvinfo : EIATTR_CUDA_API_VERSION
	.align		4
        /*0000*/ 	.byte	0x04, 0x37
        /*0002*/ 	.short	(.L_47 - .L_46)
.L_46:
        /*0004*/ 	.word	0x00000082


	//----- nvinfo : EIATTR_KPARAM_INFO
	.align		4
.L_47:
        /*0008*/ 	.byte	0x04, 0x17
        /*000a*/ 	.short	(.L_49 - .L_48)
.L_48:
        /*000c*/ 	.word	0x00000000
        /*0010*/ 	.short	0x0000
        /*0012*/ 	.short	0x0000
        /*0014*/ 	.byte	0x00, 0xf5, 0x21, 0x00


	//----- nvinfo : EIATTR_SPARSE_MMA_MASK
	.align		4
.L_49:
        /*0018*/ 	.byte	0x03, 0x50
        /*001a*/ 	.short	0x0000


	//----- nvinfo : EIATTR_MAXREG_COUNT
	.align		4
        /*001c*/ 	.byte	0x03, 0x1b
        /*001e*/ 	.short	0x00ff


	//----- nvinfo : EIATTR_MERCURY_ISA_VERSION
	.align		4
        /*0020*/ 	.byte	0x03, 0x5f
        /*0022*/ 	.short	0x0101


	//----- nvinfo : EIATTR_VRC_CTA_INIT_COUNT
	.align		4
        /*0024*/ 	.byte	0x02, 0x4a
	.zero		1
	.zero		1


	//----- nvinfo : EIATTR_EXIT_INSTR_OFFSETS
	.align		4
        /*0028*/ 	.byte	0x04, 0x1c
        /*002a*/ 	.short	(.L_51 - .L_50)


	//   ....[0]....
.L_50:
        /*002c*/ 	.word	0x00000e80


	//----- nvinfo : EIATTR_CRS_STACK_SIZE
	.align		4
.L_51:
        /*0030*/ 	.byte	0x04, 0x1e
        /*0032*/ 	.short	(.L_53 - .L_52)
.L_52:
        /*0034*/ 	.word	0x00000000


	//----- nvinfo : EIATTR_CBANK_PARAM_SIZE
	.align		4
.L_53:
        /*0038*/ 	.byte	0x03, 0x19
        /*003a*/ 	.short	0x0008


	//----- nvinfo : EIATTR_PARAM_CBANK
	.align		4
        /*003c*/ 	.byte	0x04, 0x0a
        /*003e*/ 	.short	(.L_55 - .L_54)
	.align		4
.L_54:
        /*0040*/ 	.word	index@(.nv.constant0._Z12setup_kernelP17curandStateXORWOW)
        /*0044*/ 	.short	0x0380
        /*0046*/ 	.short	0x0008


	//----- nvinfo : EIATTR_SW_WAR
	.align		4
.L_55:
        /*0048*/ 	.byte	0x04, 0x36
        /*004a*/ 	.short	(.L_57 - .L_56)
.L_56:
        /*004c*/ 	.word	0x00000008
.L_57:


//--------------------- .nv.callgraph             --------------------------
	.section	.nv.callgraph,"",@"SHT_CUDA_CALLGRAPH"
	.align	4
	.sectionentsize	8
	.align		4
        /*0000*/ 	.word	0x00000000
	.align		4
        /*0004*/ 	.word	0xffffffff
	.align		4
        /*0008*/ 	.word	index@(_Z10dla_kernelPiS_P17curandStateXORWOW)
	.align		4
        /*000c*/ 	.word	index@(vprintf)
	.align		4
        /*0010*/ 	.word	0x00000000
	.align		4
        /*0014*/ 	.word	0xfffffffe
	.align		4
        /*0018*/ 	.word	0x00000000
	.align		4
        /*001c*/ 	.word	0xfffffffd
	.align		4
        /*0020*/ 	.word	0x00000000
	.align		4
        /*0024*/ 	.word	0xfffffffc


//--------------------- .nv.constant4             --------------------------
	.section	.nv.constant4,"a",@progbits
	.align	8
	.align		8
.nv.constant4:
        /*0000*/ 	.dword	vprintf
	.align		8
        /*0008*/ 	.dword	precalc_xorwow_matrix
	.align		8
        /*0010*/ 	.dword	precalc_xorwow_offset_matrix
	.align		8
        /*0018*/ 	.dword	mrg32k3aM1
	.align		8
        /*0020*/ 	.dword	mrg32k3aM2
	.align		8
        /*0028*/ 	.dword	mrg32k3aM1SubSeq
	.align		8
        /*0030*/ 	.dword	mrg32k3aM2SubSeq
	.align		8
        /*0038*/ 	.dword	mrg32k3aM1Seq
	.align		8
        /*0040*/ 	.dword	mrg32k3aM2Seq
	.align		8
        /*0048*/ 	.dword	$str
	.align		8
        /*0050*/ 	.dword	$str$1
	.align		8
        /*0058*/ 	.dword	$str$2


//--------------------- .nv.constant3             --------------------------
	.section	.nv.constant3,"a",@progbits
	.align	8
.nv.constant3:
	.type		__cr_lgamma_table,@object
	.size		__cr_lgamma_table,(.L_8 - __cr_lgamma_table)
__cr_lgamma_table:
        /*0000*/ 	.byte	0x00, 0x00, 0x00, 0x00, 0x00, 0x00, 0x00, 0x00, 0x00, 0x00, 0x00, 0x00, 0x00, 0x00, 0x00, 0x00
        /*0010*/ 	.byte	0xef, 0x39, 0xfa, 0xfe, 0x42, 0x2e, 0xe6, 0x3f, 0x02, 0x20, 0x2a, 0xfa, 0x0b, 0xab, 0xfc, 0x3f
        /*0020*/ 	.byte	0xf9, 0x2c, 0x92, 0x7c, 0xa7, 0x6c, 0x09, 0x40, 0xc9, 0x79, 0x44, 0x3c, 0x64, 0x26, 0x13, 0x40
        /*0030*/ 	.byte	0xca, 0x01, 0xcf, 0x3a, 0x27, 0x51, 0x1a, 0x40, 0x30, 0xcc, 0x2d, 0xf3, 0xe1, 0x0c, 0x21, 0x40
        /*0040*/ 	.byte	0x0d, 0xb7, 0xfc, 0x82, 0x8e, 0x35, 0x25, 0x40
.L_8:


//--------------------- .text._Z10dla_kernelPiS_P17curandStateXORWOW --------------------------
	.section	.text._Z10dla_kernelPiS_P17curandStateXORWOW,"ax",@progbits
	.align	128
        .global         _Z10dla_kernelPiS_P17curandStateXORWOW
        .type           _Z10dla_kernelPiS_P17curandStateXORWOW,@function
        .size           _Z10dla_kernelPiS_P17curandStateXORWOW,(.L_x_25 - _Z10dla_kernelPiS_P17curandStateXORWOW)
        .other          _Z10dla_kernelPiS_P17curandStateXORWOW,@"STO_CUDA_ENTRY STV_DEFAULT"
_Z10dla_kernelPiS_P17curandStateXORWOW:
.text._Z10dla_kernelPiS_P17curandStateXORWOW:
[----:B------:R-:W0:Y:S01]  /*0000*/  LDC R1, c[0x0][0x37c] ;  /* 0x0000df00ff017b82 */ /* 0x000e220000000800 */
[----:B------:R-:W1:Y:S07]  /*0010*/  S2R R17, SR_TID.X ;  /* 0x0000000000117919 */ /* 0x000e6e0000002100 */
[----:B------:R-:W2:Y:S01]  /*0020*/  LDC.64 R22, c[0x0][0x390] ;  /* 0x0000e400ff167b82 */ /* 0x000ea20000000a00 */
[----:B------:R-:W3:Y:S01]  /*0030*/  LDCU UR5, c[0x0][0x2fc] ;  /* 0x00005f80ff0577ac */ /* 0x000ee20008000800 */
[----:B0-----:R-:W-:Y:S01]  /*0040*/  VIADD R1, R1, 0xfffffff0 ;  /* 0xfffffff001017836 */ /* 0x001fe20000000000 */
[----:B------:R-:W1:Y:S01]  /*0050*/  S2R R16, SR_CTAID.X ;  /* 0x0000000000107919 */ /* 0x000e620000002500 */
[----:B------:R-:W1:Y:S04]  /*0060*/  LDCU UR4, c[0x0][0x360] ;  /* 0x00006c00ff0477ac */ /* 0x000e680008000800 */
[----:B------:R-:W0:Y:S01]  /*0070*/  LDC.64 R6, c[0x0][0x380] ;  /* 0x0000e000ff067b82 */ /* 0x000e220000000a00 */
[----:B------:R-:W4:Y:S01]  /*0080*/  LDCU.64 UR36, c[0x0][0x358] ;  /* 0x00006b00ff2477ac */ /* 0x000f220008000a00 */
[----:B-1----:R-:W-:-:S04]  /*0090*/  IMAD R17, R16, UR4, R17 ;  /* 0x0000000410117c24 */ /* 0x002fc8000f8e0211 */
[----:B--2---:R-:W-:-:S05]  /*00a0*/  IMAD.WIDE R22, R17, 0x30, R22 ;  /* 0x0000003011167825 */ /* 0x004fca00078e0216 */
[----:B----4-:R-:W2:Y:S04]  /*00b0*/  LDG.E.64 R20, desc[UR36][R22.64] ;  /* 0x0000002416147981 */ /* 0x010ea8000c1e1b00 */
[----:B------:R-:W4:Y:S04]  /*00c0*/  LDG.E.64 R10, desc[UR36][R22.64+0x8] ;  /* 0x00000824160a7981 */ /* 0x000f28000c1e1b00 */
[----:B------:R1:W5:Y:S01]  /*00d0*/  LDG.E.64 R4, desc[UR36][R22.64+0x10] ;  /* 0x0000102416047981 */ /* 0x000362000c1e1b00 */
[----:B------:R-:W3:Y:S01]  /*00e0*/  LDCU UR4, c[0x0][0x2f8] ;  /* 0x00005f00ff0477ac */ /* 0x000ee20008000800 */
[----:B------:R-:W-:Y:S01]  /*00f0*/  BSSY.RECONVERGENT B0, `(.L_x_0) ;  /* 0x0000028000007945 */ /* 0x000fe20003800200 */
[----:B---3--:R-:W-:-:S05]  /*0100*/  IADD3 R24, P0, PT, R1, UR4, RZ ;  /* 0x0000000401187c10 */ /* 0x008fca000ff1e0ff */
[----:B------:R-:W-:Y:S02]  /*0110*/  IMAD.X R2, RZ, RZ, UR5, P0 ;  /* 0x00000005ff027e24 */ /* 0x000fe400080e06ff */
[----:B--2---:R-:W-:Y:S02]  /*0120*/  IMAD.MOV.U32 R8, RZ, RZ, R20 ;  /* 0x000000ffff087224 */ /* 0x004fe400078e0014 */
[----:B01--4-:R-:W-:-:S07]  /*0130*/  IMAD.MOV.U32 R9, RZ, RZ, R11 ;  /* 0x000000ffff097224 */ /* 0x013fce00078e000b */
.L_x_1:
[----:B------:R-:W-:Y:S01]  /*0140*/  SHF.R.U32.HI R0, RZ, 0x2, R21 ;  /* 0x00000002ff007819 */ /* 0x000fe20000011615 */
[----:B-----5:R-:W-:Y:S01]  /*0150*/  STG.E.64 desc[UR36][R22.64+0x8], R4 ;  /* 0x0000080416007986 */ /* 0x020fe2000c101b24 */
[----:B------:R-:W-:Y:S02]  /*0160*/  SHF.L.U32 R3, R5, 0x4, RZ ;  /* 0x0000000405037819 */ /* 0x000fe400000006ff */
[----:B------:R-:W-:Y:S02]  /*0170*/  LOP3.LUT R0, R0, R21, RZ, 0x3c, !PT ;  /* 0x0000001500007212 */ /* 0x000fe400078e3cff */
[----:B------:R-:W-:-:S03]  /*0180*/  SHF.R.U32.HI R13, RZ, 0x2, R10 ;  /* 0x00000002ff0d7819 */ /* 0x000fc6000001160a */
[----:B------:R-:W-:Y:S01]  /*0190*/  IMAD.SHL.U32 R11, R0, 0x2, RZ ;  /* 0x00000002000b7824 */ /* 0x000fe200078e00ff */
[----:B------:R-:W-:-:S04]  /*01a0*/  LOP3.LUT R13, R13, R10, RZ, 0x3c, !PT ;  /* 0x0000000a0d0d7212 */ /* 0x000fc800078e3cff */
[----:B------:R-:W-:Y:S01]  /*01b0*/  LOP3.LUT R12, R0, R11, R3, 0x96, !PT ;  /* 0x0000000b000c7212 */ /* 0x000fe200078e9603 */
[----:B------:R-:W-:-:S03]  /*01c0*/  IMAD.SHL.U32 R3, R13, 0x2, RZ ;  /* 0x000000020d037824 */ /* 0x000fc600078e00ff */
[----:B------:R-:W-:-:S05]  /*01d0*/  LOP3.LUT R12, R12, R5, RZ, 0x3c, !PT ;  /* 0x000000050c0c7212 */ /* 0x000fca00078e3cff */
[----:B------:R-:W-:-:S05]  /*01e0*/  IMAD.SHL.U32 R0, R12, 0x10, RZ ;  /* 0x000000100c007824 */ /* 0x000fca00078e00ff */
[----:B------:R-:W-:Y:S02]  /*01f0*/  LOP3.LUT R13, R13, R3, R0, 0x96, !PT ;  /* 0x000000030d0d7212 */ /* 0x000fe400078e9600 */
[C---:B------:R-:W-:Y:S02]  /*0200*/  IADD3 R0, PT, PT, R8.reuse, 0x587c5, R12 ;  /* 0x000587c508007810 */ /* 0x040fe40007ffe00c */
[----:B------:R-:W-:Y:S02]  /*0210*/  IADD3 R8, PT, PT, R8, 0xb0f8a, RZ ;  /* 0x000b0f8a08087810 */ /* 0x000fe40007ffe0ff */
[----:B------:R-:W-:Y:S01]  /*0220*/  LOP3.LUT R13, R13, R12, RZ, 0x3c, !PT ;  /* 0x0000000c0d0d7212 */ /* 0x000fe200078e3cff */
[----:B------:R-:W-:Y:S02]  /*0230*/  IMAD.HI.U32 R3, R0, -0x2645bda9, RZ ;  /* 0xd9ba425700037827 */ /* 0x000fe400078e00ff */
[----:B------:R0:W-:Y:S02]  /*0240*/  STG.E.64 desc[UR36][R22.64], R8 ;  /* 0x0000000816007986 */ /* 0x0001e4000c101b24 */
[----:B------:R-:W-:Y:S01]  /*0250*/  IMAD.IADD R10, R13, 0x1, R8 ;  /* 0x000000010d0a7824 */ /* 0x000fe200078e0208 */
[----:B------:R-:W-:Y:S01]  /*0260*/  SHF.R.U32.HI R3, RZ, 0x8, R3 ;  /* 0x00000008ff037819 */ /* 0x000fe20000011603 */
[----:B------:R1:W-:Y:S02]  /*0270*/  STG.E.64 desc[UR36][R22.64+0x10], R12 ;  /* 0x0000100c16007986 */ /* 0x0003e4000c101b24 */
[----:B------:R-:W-:-:S04]  /*0280*/  IMAD.HI.U32 R11, R10, -0x2645bda9, RZ ;  /* 0xd9ba42570a0b7827 */ /* 0x000fc800078e00ff */
[----:B------:R-:W-:Y:S01]  /*0290*/  IMAD R18, R3, -0x12d, R0 ;  /* 0xfffffed303127824 */ /* 0x000fe200078e0200 */
[----:B------:R-:W-:-:S05]  /*02a0*/  SHF.R.U32.HI R11, RZ, 0x8, R11 ;  /* 0x00000008ff0b7819 */ /* 0x000fca000001160b */
[----:B------:R-:W-:-:S04]  /*02b0*/  IMAD R19, R11, -0x12d, R10 ;  /* 0xfffffed30b137824 */ /* 0x000fc800078e020a */
[----:B------:R-:W-:-:S04]  /*02c0*/  IMAD R15, R19, 0x12d, R18 ;  /* 0x0000012d130f7824 */ /* 0x000fc800078e0212 */
[----:B------:R-:W-:-:S06]  /*02d0*/  IMAD.WIDE.U32 R14, R15, 0x4, R6 ;  /* 0x000000040f0e7825 */ /* 0x000fcc00078e0006 */
[----:B------:R-:W2:Y:S01]  /*02e0*/  LDG.E R14, desc[UR36][R14.64] ;  /* 0x000000240e0e7981 */ /* 0x000ea2000c1e1900 */
[----:B------:R-:W-:Y:S02]  /*02f0*/  IMAD.MOV.U32 R0, RZ, RZ, R9 ;  /* 0x000000ffff007224 */ /* 0x000fe400078e0009 */
[----:B------:R-:W-:Y:S02]  /*0300*/  IMAD.MOV.U32 R10, RZ, RZ, R4 ;  /* 0x000000ffff0a7224 */ /* 0x000fe400078e0004 */
[----:B0-----:R-:W-:Y:S01]  /*0310*/  IMAD.MOV.U32 R9, RZ, RZ, R5 ;  /* 0x000000ffff097224 */ /* 0x001fe200078e0005 */
[----:B------:R-:W-:Y:S01]  /*0320*/  MOV R21, R0 ;  /* 0x0000000000157202 */ /* 0x000fe20000000f00 */
[----:B------:R-:W-:Y:S02]  /*0330*/  IMAD.MOV.U32 R4, RZ, RZ, R12 ;  /* 0x000000ffff047224 */ /* 0x000fe400078e000c */
[----:B------:R-:W-:Y:S01]  /*0340*/  IMAD.MOV.U32 R5, RZ, RZ, R13 ;  /* 0x000000ffff057224 */ /* 0x000fe200078e000d */
[----:B--2---:R-:W-:-:S13]  /*0350*/  ISETP.NE.AND P0, PT, R14, 0x1, PT ;  /* 0x000000010e00780c */ /* 0x004fda0003f05270 */
[----:B-1----:R-:W-:Y:S05]  /*0360*/  @!P0 BRA `(.L_x_1) ;  /* 0xfffffffc00748947 */ /* 0x002fea000383ffff */
[----:B------:R-:W-:Y:S05]  /*0370*/  BSYNC.RECONVERGENT B0 ;  /* 0x0000000000007941 */ /* 0x000fea0003800200 */
.L_x_0:
[----:B------:R-:W-:Y:S01]  /*0380*/  MOV R0, 0x0 ;  /* 0x0000000000007802 */ /* 0x000fe20000000f00 */
[----:B------:R0:W-:Y:S01]  /*0390*/  STL.128 [R1], R16 ;  /* 0x0000001001007387 */ /* 0x0001e20000100c00 */
[----:B------:R-:W1:Y:S01]  /*03a0*/  LDCU.64 UR4, c[0x4][0x48] ;  /* 0x01000900ff0477ac */ /* 0x000e620008000a00 */
[----:B------:R-:W-:Y:S01]  /*03b0*/  IMAD.MOV.U32 R6, RZ, RZ, R24 ;  /* 0x000000ffff067224 */ /* 0x000fe200078e0018 */
[----:B------:R0:W2:Y:S01]  /*03c0*/  LDC.64 R8, c[0x4][R0] ;  /* 0x0100000000087b82 */ /* 0x0000a20000000a00 */
[----:B------:R-:W-:Y:S01]  /*03d0*/  IMAD.MOV.U32 R7, RZ, RZ, R2 ;  /* 0x000000ffff077224 */ /* 0x000fe200078e0002 */
[----:B-1----:R-:W-:Y:S01]  /*03e0*/  MOV R4, UR4 ;  /* 0x0000000400047c02 */ /* 0x002fe20008000f00 */
[----:B0-----:R-:W-:-:S07]  /*03f0*/  IMAD.U32 R5, RZ, RZ, UR5 ;  /* 0x00000005ff057e24 */ /* 0x001fce000f8e00ff */
[----:B------:R-:W-:-:S07]  /*0400*/  LEPC R20, `(.L_x_2) ;  /* 0x000000001014794e */ /* 0x000fce0000000000 */
[----:B--2---:R-:W-:Y:S05]  /*0410*/  CALL.ABS.NOINC R8 ;  /* 0x0000000008007343 */ /* 0x004fea0003c00000 */
.L_x_2:
[----:B------:R-:W-:Y:S01]  /*0420*/  BSSY.RECONVERGENT B6, `(.L_x_3) ;  /* 0x0000067000067945 */ /* 0x000fe20003800200 */
[----:B------:R-:W-:-:S07]  /*0430*/  MOV R0, 0xffffffff ;  /* 0xffffffff00007802 */ /* 0x000fce0000000f00 */
.L_x_12:
[----:B01----:R-:W0:Y:S01]  /*0440*/  LDC.64 R4, c[0x0][0x380] ;  /* 0x0000e000ff047b82 */ /* 0x003e220000000a00 */
[----:B------:R-:W-:Y:S01]  /*0450*/  IMAD R3, R19, 0x12d, RZ ;  /* 0x0000012d13037824 */ /* 0x000fe200078e02ff */
[----:B------:R-:W1:Y:S03]  /*0460*/  LDCU.64 UR4, c[0x0][0x380] ;  /* 0x00007000ff0477ac */ /* 0x000e660008000a00 */
[----:B------:R-:W-:-:S04]  /*0470*/  IMAD.IADD R7, R3, 0x1, R18 ;  /* 0x0000000103077824 */ /* 0x000fc800078e0212 */
[----:B0-----:R-:W-:-:S05]  /*0480*/  IMAD.WIDE R4, R7, 0x4, R4 ;  /* 0x0000000407047825 */ /* 0x001fca00078e0204 */
[----:B------:R-:W2:Y:S01]  /*0490*/  LDG.E R7, desc[UR36][R4.64+-0x4b8] ;  /* 0xfffb482404077981 */ /* 0x000ea2000c1e1900 */
[----:B------:R-:W-:-:S04]  /*04a0*/  IADD3 R3, P0, PT, R3, R18, RZ ;  /* 0x0000001203037210 */ /* 0x000fc80007f1e0ff */
[----:B-1----:R-:W-:Y:S01]  /*04b0*/  LEA R8, P1, R3, UR4, 0x2 ;  /* 0x0000000403087c11 */ /* 0x002fe2000f8210ff */
[----:B------:R-:W-:-:S05]  /*04c0*/  IMAD.X R6, RZ, RZ, RZ, P0 ;  /* 0x000000ffff067224 */ /* 0x000fca00000e06ff */
[----:B------:R-:W-:Y:S02]  /*04d0*/  LEA.HI.X R9, R3, UR5, R6, 0x2, P1 ;  /* 0x0000000503097c11 */ /* 0x000fe400088f1406 */
[----:B--2---:R-:W-:-:S13]  /*04e0*/  ISETP.NE.AND P0, PT, R7, 0x1, PT ;  /* 0x000000010700780c */ /* 0x004fda0003f05270 */
[----:B------:R-:W-:Y:S05]  /*04f0*/  @!P0 BRA `(.L_x_4) ;  /* 0x0000000400b88947 */ /* 0x000fea0003800000 */
[----:B------:R-:W2:Y:S02]  /*0500*/  LDG.E R3, desc[UR36][R4.64+-0x4b4] ;  /* 0xfffb4c2404037981 */ /* 0x000ea4000c1e1900 */
        /* <DEDUP_REMOVED lines=20> */
[----:B------:R0:W5:Y:S04]  /*0650*/  LDG.E.64 R4, desc[UR36][R22.64] ;  /* 0x0000002416047981 */ /* 0x000168000c1e1b00 */
[----:B------:R0:W5:Y:S04]  /*0660*/  LDG.E.64 R8, desc[UR36][R22.64+0x8] ;  /* 0x0000082416087981 */ /* 0x000168000c1e1b00 */
[----:B------:R0:W5:Y:S01]  /*0670*/  LDG.E.64 R6, desc[UR36][R22.64+0x10] ;  /* 0x0000102416067981 */ /* 0x000162000c1e1b00 */
[----:B------:R-:W-:Y:S01]  /*0680*/  BSSY.RECONVERGENT B0, `(.L_x_5) ;  /* 0x0000039000007945 */ /* 0x000fe20003800200 */
[C---:B------:R-:W-:Y:S01]  /*0690*/  VIADD R12, R18.reuse, 0x1 ;  /* 0x00000001120c7836 */ /* 0x040fe20000000000 */
[----:B------:R-:W-:Y:S01]  /*06a0*/  IADD3 R11, PT, PT, R18, -0x1, RZ ;  /* 0xffffffff120b7810 */ /* 0x000fe20007ffe0ff */
[----:B------:R-:W-:-:S02]  /*06b0*/  VIADD R10, R19, 0x1 ;  /* 0x00000001130a7836 */ /* 0x000fc40000000000 */
[----:B------:R-:W-:-:S07]  /*06c0*/  VIADD R3, R19, 0xffffffff ;  /* 0xffffffff13037836 */ /* 0x000fce0000000000 */
.L_x_11:
[----:B-----5:R-:W-:Y:S01]  /*06d0*/  SHF.R.U32.HI R14, RZ, 0x2, R5 ;  /* 0x00000002ff0e7819 */ /* 0x020fe20000011605 */
[----:B------:R-:W-:Y:S01]  /*06e0*/  VIADD R4, R4, 0x587c5 ;  /* 0x000587c504047836 */ /* 0x000fe20000000000 */
[----:B------:R-:W-:Y:S01]  /*06f0*/  BSSY.RECONVERGENT B1, `(.L_x_6) ;  /* 0x000002d000017945 */ /* 0x000fe20003800200 */
[----:B------:R-:W-:Y:S01]  /*0700*/  IMAD.MOV.U32 R15, RZ, RZ, R0 ;  /* 0x000000ffff0f7224 */ /* 0x000fe200078e0000 */
[----:B------:R-:W-:Y:S01]  /*0710*/  LOP3.LUT R14, R14, R5, RZ, 0x3c, !PT ;  /* 0x000000050e0e7212 */ /* 0x000fe200078e3cff */
[----:B------:R-:W-:-:S03]  /*0720*/  IMAD.SHL.U32 R5, R7, 0x10, RZ ;  /* 0x0000001007057824 */ /* 0x000fc600078e00ff */
[----:B------:R-:W-:-:S04]  /*0730*/  SHF.L.U32 R13, R14, 0x1, RZ ;  /* 0x000000010e0d7819 */ /* 0x000fc800000006ff */
[----:B------:R-:W-:-:S04]  /*0740*/  LOP3.LUT R14, R14, R13, R5, 0x96, !PT ;  /* 0x0000000d0e0e7212 */ /* 0x000fc800078e9605 */
[----:B------:R-:W-:-:S05]  /*0750*/  LOP3.LUT R13, R14, R7, RZ, 0x3c, !PT ;  /* 0x000000070e0d7212 */ /* 0x000fca00078e3cff */
[----:B------:R-:W-:-:S05]  /*0760*/  IMAD.IADD R5, R13, 0x1, R4 ;  /* 0x000000010d057824 */ /* 0x000fca00078e0204 */
[----:B------:R-:W-:Y:S02]  /*0770*/  LOP3.LUT R14, R5, 0x7, RZ, 0xc0, !PT ;  /* 0x00000007050e7812 */ /* 0x000fe400078ec0ff */
[----:B------:R-:W-:Y:S01]  /*0780*/  MOV R5, R8 ;  /* 0x0000000800057202 */ /* 0x000fe20000000f00 */
[----:B------:R-:W-:Y:S01]  /*0790*/  IMAD.MOV.U32 R8, RZ, RZ, R9 ;  /* 0x000000ffff087224 */ /* 0x000fe200078e0009 */
[----:B------:R-:W-:Y:S01]  /*07a0*/  ISETP.GT.AND P0, PT, R14, 0x3, PT ;  /* 0x000000030e00780c */ /* 0x000fe20003f04270 */
[----:B------:R-:W-:Y:S02]  /*07b0*/  IMAD.MOV.U32 R9, RZ, RZ, R6 ;  /* 0x000000ffff097224 */ /* 0x000fe400078e0006 */
[----:B------:R-:W-:Y:S01]  /*07c0*/  IMAD.MOV.U32 R6, RZ, RZ, R7 ;  /* 0x000000ffff067224 */ /* 0x000fe200078e0007 */
[----:B------:R-:W-:-:S09]  /*07d0*/  MOV R7, R13 ;  /* 0x0000000d00077202 */ /* 0x000fd20000000f00 */
[----:B------:R-:W-:Y:S05]  /*07e0*/  @P0 BRA `(.L_x_7) ;  /* 0x0000000000400947 */ /* 0x000fea0003800000 */
[----:B------:R-:W-:-:S13]  /*07f0*/  ISETP.GT.AND P0, PT, R14, 0x1, PT ;  /* 0x000000010e00780c */ /* 0x000fda0003f04270 */
[----:B------:R-:W-:Y:S05]  /*0800*/  @P0 BRA `(.L_x_8) ;  /* 0x00000000001c0947 */ /* 0x000fea0003800000 */
[----:B------:R-:W-:Y:S01]  /*0810*/  ISETP.NE.AND P0, PT, R14, RZ, PT ;  /* 0x000000ff0e00720c */ /* 0x000fe20003f05270 */
[----:B------:R-:W-:Y:S02]  /*0820*/  IMAD.MOV.U32 R13, RZ, RZ, R11 ;  /* 0x000000ffff0d7224 */ /* 0x000fe400078e000b */
[----:B------:R-:W-:-:S10]  /*0830*/  IMAD.MOV.U32 R14, RZ, RZ, R3 ;  /* 0x000000ffff0e7224 */ /* 0x000fd400078e0003 */
[----:B------:R-:W-:Y:S05]  /*0840*/  @!P0 BRA `(.L_x_9) ;  /* 0x00000000005c8947 */ /* 0x000fea0003800000 */
[----:B------:R-:W-:Y:S01]  /*0850*/  IMAD.MOV.U32 R13, RZ, RZ, R18 ;  /* 0x000000ffff0d7224 */ /* 0x000fe200078e0012 */
[----:B------:R-:W-:Y:S01]  /*0860*/  MOV R14, R3 ;  /* 0x00000003000e7202 */ /* 0x000fe20000000f00 */
[----:B------:R-:W-:Y:S06]  /*0870*/  BRA `(.L_x_9) ;  /* 0x0000000000507947 */ /* 0x000fec0003800000 */
.L_x_8:
[----:B------:R-:W-:Y:S01]  /*0880*/  ISETP.NE.AND P0, PT, R14, 0x2, PT ;  /* 0x000000020e00780c */ /* 0x000fe20003f05270 */
[----:B------:R-:W-:Y:S02]  /*0890*/  IMAD.MOV.U32 R13, RZ, RZ, R12 ;  /* 0x000000ffff0d7224 */ /* 0x000fe400078e000c */
[----:B------:R-:W-:-:S10]  /*08a0*/  IMAD.MOV.U32 R14, RZ, RZ, R19 ;  /* 0x000000ffff0e7224 */ /* 0x000fd400078e0013 */
[----:B------:R-:W-:Y:S05]  /*08b0*/  @P0 BRA `(.L_x_9) ;  /* 0x0000000000400947 */ /* 0x000fea0003800000 */
[----:B------:R-:W-:Y:S01]  /*08c0*/  IMAD.MOV.U32 R13, RZ, RZ, R12 ;  /* 0x000000ffff0d7224 */ /* 0x000fe200078e000c */
[----:B------:R-:W-:Y:S01]  /*08d0*/  MOV R14, R3 ;  /* 0x00000003000e7202 */ /* 0x000fe20000000f00 */
[----:B------:R-:W-:Y:S06]  /*08e0*/  BRA `(.L_x_9) ;  /* 0x0000000000347947 */ /* 0x000fec0003800000 */
.L_x_7:
[----:B------:R-:W-:-:S13]  /*08f0*/  ISETP.GT.AND P0, PT, R14, 0x5, PT ;  /* 0x000000050e00780c */ /* 0x000fda0003f04270 */
[----:B------:R-:W-:Y:S05]  /*0900*/  @P0 BRA `(.L_x_10) ;  /* 0x00000000001c0947 */ /* 0x000fea0003800000 */
[----:B------:R-:W-:Y:S01]  /*0910*/  ISETP.NE.AND P0, PT, R14, 0x4, PT ;  /* 0x000000040e00780c */ /* 0x000fe20003f05270 */
[----:B------:R-:W-:Y:S02]  /*0920*/  IMAD.MOV.U32 R13, RZ, RZ, R12 ;  /* 0x000000ffff0d7224 */ /* 0x000fe400078e000c */
[----:B------:R-:W-:-:S10]  /*0930*/  IMAD.MOV.U32 R14, RZ, RZ, R10 ;  /* 0x000000ffff0e7224 */ /* 0x000fd400078e000a */
[----:B------:R-:W-:Y:S05]  /*0940*/  @!P0 BRA `(.L_x_9) ;  /* 0x00000000001c8947 */ /* 0x000fea0003800000 */
[----:B------:R-:W-:Y:S01]  /*0950*/  IMAD.MOV.U32 R13, RZ, RZ, R18 ;  /* 0x000000ffff0d7224 */ /* 0x000fe200078e0012 */
[----:B------:R-:W-:Y:S01]  /*0960*/  MOV R14, R10 ;  /* 0x0000000a000e7202 */ /* 0x000fe20000000f00 */
[----:B------:R-:W-:Y:S06]  /*0970*/  BRA `(.L_x_9) ;  /* 0x0000000000107947 */ /* 0x000fec0003800000 */
.L_x_10:
[----:B------:R-:W-:Y:S01]  /*0980*/  ISETP.NE.AND P0, PT, R14, 0x6, PT ;  /* 0x000000060e00780c */ /* 0x000fe20003f05270 */
[----:B------:R-:W-:Y:S02]  /*0990*/  IMAD.MOV.U32 R14, RZ, RZ, R10 ;  /* 0x000000ffff0e7224 */ /* 0x000fe400078e000a */
[----:B------:R-:W-:-:S10]  /*09a0*/  IMAD.MOV.U32 R13, RZ, RZ, R11 ;  /* 0x000000ffff0d7224 */ /* 0x000fd400078e000b */
[----:B------:R-:W-:-:S07]  /*09b0*/  @P0 IMAD.MOV.U32 R14, RZ, RZ, R19 ;  /* 0x000000ffff0e0224 */ /* 0x000fce00078e0013 */
.L_x_9:
[----:B------:R-:W-:Y:S05]  /*09c0*/  BSYNC.RECONVERGENT B1 ;  /* 0x0000000000017941 */ /* 0x000fea0003800200 */
.L_x_6:
[----:B------:R-:W-:Y:S02]  /*09d0*/  VIMNMX.U32 R20, PT, PT, R14, R13, !PT ;  /* 0x0000000d0e147248 */ /* 0x000fe40007fe0000 */
[----:B------:R-:W-:Y:S02]  /*09e0*/  IADD3 R0, PT, PT, R0, 0x1, RZ ;  /* 0x0000000100007810 */ /* 0x000fe40007ffe0ff */
[----:B------:R-:W-:-:S13]  /*09f0*/  ISETP.GT.U32.AND P0, PT, R20, 0x12c, PT ;  /* 0x0000012c1400780c */ /* 0x000fda0003f04070 */
[----:B------:R-:W-:Y:S05]  /*0a00*/  @P0 BRA `(.L_x_11) ;  /* 0xfffffffc00300947 */ /* 0x000fea000383ffff */
[----:B------:R-:W-:Y:S05]  /*0a10*/  BSYNC.RECONVERGENT B0 ;  /* 0x0000000000007941 */ /* 0x000fea0003800200 */
.L_x_5:
[----:B------:R1:W-:Y:S01]  /*0a20*/  STG.E.64 desc[UR36][R22.64+0x8], R8 ;  /* 0x0000080816007986 */ /* 0x0003e2000c101b24 */
[----:B------:R-:W-:Y:S01]  /*0a30*/  ISETP.GE.AND P0, PT, R15, 0x1869e, PT ;  /* 0x0001869e0f00780c */ /* 0x000fe20003f06270 */
[----:B------:R-:W-:Y:S02]  /*0a40*/  IMAD.MOV.U32 R19, RZ, RZ, R14 ;  /* 0x000000ffff137224 */ /* 0x000fe400078e000e */
[----:B------:R1:W-:Y:S01]  /*0a50*/  STG.E.64 desc[UR36][R22.64+0x10], R6 ;  /* 0x0000100616007986 */ /* 0x0003e2000c101b24 */
[----:B------:R-:W-:-:S03]  /*0a60*/  IMAD.MOV.U32 R18, RZ, RZ, R13 ;  /* 0x000000ffff127224 */ /* 0x000fc600078e000d */
[----:B------:R1:W-:Y:S06]  /*0a70*/  STG.E.64 desc[UR36][R22.64], R4 ;  /* 0x0000000416007986 */ /* 0x0003ec000c101b24 */
[----:B------:R-:W-:Y:S05]  /*0a80*/  @!P0 BRA `(.L_x_12) ;  /* 0xfffffff8006c8947 */ /* 0x000fea000383ffff */
[----:B------:R-:W-:Y:S05]  /*0a90*/  BSYNC.RECONVERGENT B6 ;  /* 0x0000000000067941 */ /* 0x000fea0003800200 */
.L_x_3:
[----:B------:R-:W2:Y:S01]  /*0aa0*/  S2R R0, SR_LANEID ;  /* 0x0000000000007919 */ /* 0x000ea20000000000 */
[----:B-1----:R-:W1:Y:S01]  /*0ab0*/  LDC.64 R8, c[0x0][0x388] ;  /* 0x0000e200ff087b82 */ /* 0x002e620000000a00 */
[----:B------:R-:W-:Y:S02]  /*0ac0*/  VOTEU.ANY UR4, UPT, PT ;  /* 0x0000000000047886 */ /* 0x000fe400038e0100 */
[----:B------:R-:W-:Y:S02]  /*0ad0*/  UFLO.U32 UR5, UR4 ;  /* 0x00000004000572bd */ /* 0x000fe400080e0000 */
[----:B------:R-:W1:Y:S04]  /*0ae0*/  POPC R3, UR4 ;  /* 0x0000000400037d09 */ /* 0x000e680008000000 */
[----:B--2---:R-:W-:-:S13]  /*0af0*/  ISETP.EQ.U32.AND P0, PT, R0, UR5, PT ;  /* 0x0000000500007c0c */ /* 0x004fda000bf02070 */
[----:B-1----:R1:W-:Y:S01]  /*0b00*/  @P0 REDG.E.ADD.STRONG.GPU desc[UR36][R8.64], R3 ;  /* 0x000000030800098e */ /* 0x0023e2000c12e124 */
[----:B------:R-:W2:Y:S01]  /*0b10*/  LDCU UR4, c[0x0][0x2f8] ;  /* 0x00005f00ff0477ac */ /* 0x000ea20008000800 */
[----:B------:R-:W-:Y:S01]  /*0b20*/  MOV R10, 0x0 ;  /* 0x00000000000a7802 */ /* 0x000fe20000000f00 */
[----:B------:R-:W-:Y:S02]  /*0b30*/  IMAD.MOV.U32 R6, RZ, RZ, R24 ;  /* 0x000000ffff067224 */ /* 0x000fe400078e0018 */
[----:B------:R-:W-:-:S03]  /*0b40*/  IMAD.MOV.U32 R7, RZ, RZ, R2 ;  /* 0x000000ffff077224 */ /* 0x000fc600078e0002 */
[----:B------:R-:W3:Y:S01]  /*0b50*/  LDC.64 R10, c[0x4][R10] ;  /* 0x010000000a0a7b82 */ /* 0x000ee20000000a00 */
[----:B--2---:R-:W-:Y:S01]  /*0b60*/  VIADD R0, R24, -UR4 ;  /* 0x8000000418007c36 */ /* 0x004fe20008000000 */
[----:B------:R-:W2:Y:S04]  /*0b70*/  LDCU.64 UR4, c[0x4][0x58] ;  /* 0x01000b00ff0477ac */ /* 0x000ea80008000a00 */
[----:B------:R1:W-:Y:S01]  /*0b80*/  STL.64 [R0], R16 ;  /* 0x0000001000007387 */ /* 0x0003e20000100a00 */
[----:B--2---:R-:W-:Y:S01]  /*0b90*/  MOV R4, UR4 ;  /* 0x0000000400047c02 */ /* 0x004fe20008000f00 */
[----:B-1----:R-:W-:-:S07]  /*0ba0*/  IMAD.U32 R5, RZ, RZ, UR5 ;  /* 0x00000005ff057e24 */ /* 0x002fce000f8e00ff */
[----:B------:R-:W-:-:S07]  /*0bb0*/  LEPC R20, `(.L_x_13) ;  /* 0x000000001014794e */ /* 0x000fce0000000000 */
[----:B0--3--:R-:W-:Y:S05]  /*0bc0*/  CALL.ABS.NOINC R10 ;  /* 0x000000000a007343 */ /* 0x009fea0003c00000 */
.L_x_13:
[----:B------:R-:W-:Y:S05]  /*0bd0*/  EXIT ;  /* 0x000000000000794d */ /* 0x000fea0003800000 */
.L_x_4:
[----:B------:R-:W0:Y:S01]  /*0be0*/  LDCU UR4, c[0x0][0x2f8] ;  /* 0x00005f00ff0477ac */ /* 0x000e220008000800 */
[----:B------:R-:W-:Y:S01]  /*0bf0*/  HFMA2 R3, -RZ, RZ, 0, 5.9604644775390625e-08 ;  /* 0x00000001ff037431 */ /* 0x000fe200000001ff */
[----:B------:R-:W-:Y:S01]  /*0c00*/  MOV R10, 0x0 ;  /* 0x00000000000a7802 */ /* 0x000fe20000000f00 */
[----:B------:R-:W-:Y:S01]  /*0c10*/  IMAD.MOV.U32 R7, RZ, RZ, R2 ;  /* 0x000000ffff077224 */ /* 0x000fe200078e0002 */
[----:B------:R-:W-:Y:S02]  /*0c20*/  MOV R6, R24 ;  /* 0x0000001800067202 */ /* 0x000fe40000000f00 */
[----:B------:R1:W-:Y:S02]  /*0c30*/  STG.E desc[UR36][R8.64], R3 ;  /* 0x0000000308007986 */ /* 0x0003e4000c101924 */
[----:B------:R-:W2:Y:S01]  /*0c40*/  LDC.64 R10, c[0x4][R10] ;  /* 0x010000000a0a7b82 */ /* 0x000ea20000000a00 */
[----:B0-----:R-:W-:Y:S01]  /*0c50*/  VIADD R0, R24, -UR4 ;  /* 0x8000000418007c36 */ /* 0x001fe20008000000 */
[----:B------:R-:W0:Y:S04]  /*0c60*/  LDCU.64 UR4, c[0x4][0x50] ;  /* 0x01000a00ff0477ac */ /* 0x000e280008000a00 */
[----:B------:R1:W-:Y:S01]  /*0c70*/  STL.128 [R0], R16 ;  /* 0x0000001000007387 */ /* 0x0003e20000100c00 */
[----:B0-----:R-:W-:-:S02]  /*0c80*/  IMAD.U32 R4, RZ, RZ, UR4 ;  /* 0x00000004ff047e24 */ /* 0x001fc4000f8e00ff */
[----:B-1----:R-:W-:-:S07]  /*0c90*/  IMAD.U32 R5, RZ, RZ, UR5 ;  /* 0x00000005ff057e24 */ /* 0x002fce000f8e00ff */
[----:B------:R-:W-:-:S07]  /*0ca0*/  LEPC R20, `(.L_x_14) ;  /* 0x000000001014794e */ /* 0x000fce0000000000 */
[----:B--2---:R-:W-:Y:S05]  /*0cb0*/  CALL.ABS.NOINC R10 ;  /* 0x000000000a007343 */ /* 0x004fea0003c00000 */
.L_x_14:
[----:B------:R-:W-:Y:S05]  /*0cc0*/  EXIT ;  /* 0x000000000000794d */ /* 0x000fea0003800000 */
.L_x_15:
[----:B------:R-:W-:-:S00]  /*0cd0*/  BRA `(.L_x_15) ;  /* 0xfffffffc00fc7947 */ /* 0x000fc0000383ffff */
[----:B------:R-:W-:-:S00]  /*0ce0*/  NOP ;  /* 0x0000000000007918 */ /* 0x000fc00000000000 */
        /* <DEDUP_REMOVED lines=9> */
.L_x_25:


//--------------------- .text._Z12setup_kernelP17curandStateXORWOW --------------------------
	.section	.text._Z12setup_kernelP17curandStateXORWOW,"ax",@progbits
	.align	128
        .global         _Z12setup_kernelP17curandStateXORWOW
        .type           _Z12setup_kernelP17curandStateXORWOW,@function
        .size           _Z12setup_kernelP17curandStateXORWOW,(.L_x_26 - _Z12setup_kernelP17curandStateXORWOW)
        .other          _Z12setup_kernelP17curandStateXORWOW,@"STO_CUDA_ENTRY STV_DEFAULT"
_Z12setup_kernelP17curandStateXORWOW:
.text._Z12setup_kernelP17curandStateXORWOW:
[----:B------:R-:W-:Y:S01]  /*0000*/  LDC R1, c[0x0][0x37c] ;  /* 0x0000df00ff017b82 */ /* 0x000fe20000000800 */
[----:B------:R-:W0:Y:S07]  /*0010*/  S2R R13, SR_TID.X ;  /* 0x00000000000d7919 */ /* 0x000e2e0000002100 */
[----:B------:R-:W0:Y:S01]  /*0020*/  S2UR UR6, SR_CTAID.X ;  /* 0x00000000000679c3 */ /* 0x000e220000002500 */
[----:B------:R-:W1:Y:S01]  /*0030*/  LDCU.64 UR4, c[0x0][0x358] ;  /* 0x00006b00ff0477ac */ /* 0x000e620008000a00 */
[----:B------:R-:W-:Y:S01]  /*0040*/  IMAD.MOV.U32 R2, RZ, RZ, 0x3198c20f ;  /* 0x3198c20fff027424 */ /* 0x000fe200078e00ff */
[----:B------:R-:W-:Y:S01]  /*0050*/  BSSY.RECONVERGENT B0, `(.L_x_16) ;  /* 0x00000df000007945 */ /* 0x000fe20003800200 */
[----:B------:R-:W-:-:S02]  /*0060*/  IMAD.MOV.U32 R3, RZ, RZ, 0x5efdb30c ;  /* 0x5efdb30cff037424 */ /* 0x000fc400078e00ff */
[----:B------:R-:W-:Y:S02]  /*0070*/  IMAD.MOV.U32 R4, RZ, RZ, 0x423bb012 ;  /* 0x423bb012ff047424 */ /* 0x000fe400078e00ff */
[----:B------:R-:W0:Y:S01]  /*0080*/  LDC R0, c[0x0][0x360] ;  /* 0x0000d800ff007b82 */ /* 0x000e220000000800 */
[----:B------:R-:W-:Y:S02]  /*0090*/  IMAD.MOV.U32 R5, RZ, RZ, -0x75bd8fc ;  /* 0xf8a42704ff057424 */ /* 0x000fe400078e00ff */
[----:B------:R-:W-:Y:S02]  /*00a0*/  IMAD.MOV.U32 R8, RZ, RZ, -0x23270784 ;  /* 0xdcd8f87cff087424 */ /* 0x000fe400078e00ff */
[----:B------:R-:W-:-:S03]  /*00b0*/  IMAD.MOV.U32 R9, RZ, RZ, 0x57fa2510 ;  /* 0x57fa2510ff097424 */ /* 0x000fc600078e00ff */
[----:B------:R-:W2:Y:S01]  /*00c0*/  LDC.64 R6, c[0x0][0x380] ;  /* 0x0000e000ff067b82 */ /* 0x000ea20000000a00 */
[----:B0-----:R-:W-:-:S05]  /*00d0*/  IMAD R13, R0, UR6, R13 ;  /* 0x00000006000d7c24 */ /* 0x001fca000f8e020d */
[C---:B------:R-:W-:Y:S01]  /*00e0*/  ISETP.NE.AND P0, PT, R13.reuse, RZ, PT ;  /* 0x000000ff0d00720c */ /* 0x040fe20003f05270 */
[----:B--2---:R-:W-:-:S05]  /*00f0*/  IMAD.WIDE R6, R13, 0x30, R6 ;  /* 0x000000300d067825 */ /* 0x004fca00078e0206 */
[----:B-1----:R0:W-:Y:S04]  /*0100*/  STG.E.64 desc[UR4][R6.64], R2 ;  /* 0x0000000206007986 */ /* 0x0021e8000c101b04 */
[----:B------:R0:W-:Y:S04]  /*0110*/  STG.E.64 desc[UR4][R6.64+0x8], R4 ;  /* 0x0000080406007986 */ /* 0x0001e8000c101b04 */
[----:B------:R0:W-:Y:S01]  /*0120*/  STG.E.64 desc[UR4][R6.64+0x10], R8 ;  /* 0x0000100806007986 */ /* 0x0001e2000c101b04 */
[----:B------:R-:W-:Y:S05]  /*0130*/  @!P0 BRA `(.L_x_17) ;  /* 0x0000000c00408947 */ /* 0x000fea0003800000 */
[----:B------:R-:W-:Y:S01]  /*0140*/  SHF.R.S32.HI R0, RZ, 0x1f, R13 ;  /* 0x0000001fff007819 */ /* 0x000fe2000001140d */
[----:B------:R-:W-:-:S07]  /*0150*/  IMAD.MOV.U32 R12, RZ, RZ, RZ ;  /* 0x000000ffff0c7224 */ /* 0x000fce00078e00ff */
.L_x_23:
[----:B0-----:R-:W-:Y:S01]  /*0160*/  LOP3.LUT R2, R13, 0x3, RZ, 0xc0, !PT ;  /* 0x000000030d027812 */ /* 0x001fe200078ec0ff */
[----:B------:R-:W-:Y:S03]  /*0170*/  BSSY.RECONVERGENT B1, `(.L_x_18) ;  /* 0x00000c6000017945 */ /* 0x000fe60003800200 */
[----:B------:R-:W-:-:S04]  /*0180*/  ISETP.NE.U32.AND P0, PT, R2, RZ, PT ;  /* 0x000000ff0200720c */ /* 0x000fc80003f05070 */
[----:B------:R-:W-:-:S13]  /*0190*/  ISETP.NE.AND.EX P0, PT, RZ, RZ, PT, P0 ;  /* 0x000000ffff00720c */ /* 0x000fda0003f05300 */
[----:B------:R-:W-:Y:S05]  /*01a0*/  @!P0 BRA `(.L_x_19) ;  /* 0x0000000c00088947 */ /* 0x000fea0003800000 */
[----:B------:R-:W0:Y:S01]  /*01b0*/  LDC.64 R8, c[0x4][0x8] ;  /* 0x01000200ff087b82 */ /* 0x000e220000000a00 */
[----:B------:R-:W-:Y:S02]  /*01c0*/  IMAD.MOV.U32 R14, RZ, RZ, RZ ;  /* 0x000000ffff0e7224 */ /* 0x000fe400078e00ff */
[----:B0-----:R-:W-:-:S07]  /*01d0*/  IMAD.WIDE.U32 R8, R12, 0xc80, R8 ;  /* 0x00000c800c087825 */ /* 0x001fce00078e0008 */
.L_x_22:
[----:B0-----:R-:W-:Y:S01]  /*01e0*/  IMAD.MOV.U32 R15, RZ, RZ, RZ ;  /* 0x000000ffff0f7224 */ /* 0x001fe200078e00ff */
[----:B------:R-:W-:Y:S01]  /*01f0*/  CS2R R2, SRZ ;  /* 0x0000000000027805 */ /* 0x000fe2000001ff00 */
[----:B------:R-:W-:Y:S01]  /*0200*/  IMAD.MOV.U32 R17, RZ, RZ, RZ ;  /* 0x000000ffff117224 */ /* 0x000fe200078e00ff */
[----:B------:R-:W-:-:S07]  /*0210*/  CS2R R4, SRZ ;  /* 0x0000000000047805 */ /* 0x000fce000001ff00 */
.L_x_21:
[----:B------:R-:W-:-:S05]  /*0220*/  IMAD.WIDE.U32 R10, R17, 0x4, R6 ;  /* 0x00000004110a7825 */ /* 0x000fca00078e0006 */
[----:B------:R0:W5:Y:S01]  /*0230*/  LDG.E R16, desc[UR4][R10.64+0x4] ;  /* 0x000004040a107981 */ /* 0x000162000c1e1900 */
[----:B------:R-:W-:-:S07]  /*0240*/  IMAD.MOV.U32 R19, RZ, RZ, RZ ;  /* 0x000000ffff137224 */ /* 0x000fce00078e00ff */
.L_x_20:
[----:B-----5:R-:W-:Y:S01]  /*0250*/  SHF.R.U32.HI R24, RZ, R19, R16 ;  /* 0x00000013ff187219 */ /* 0x020fe20000011610 */
[----:B0-----:R-:W-:-:S03]  /*0260*/  IMAD.SHL.U32 R10, R17, 0x20, RZ ;  /* 0x00000020110a7824 */ /* 0x001fc600078e00ff */
[----:B------:R-:W-:Y:S01]  /*0270*/  LOP3.LUT R11, R24, 0x1, RZ, 0xc0, !PT ;  /* 0x00000001180b7812 */ /* 0x000fe200078ec0ff */
[----:B------:R-:W-:-:S03]  /*0280*/  IMAD.IADD R10, R10, 0x1, R19 ;  /* 0x000000010a0a7824 */ /* 0x000fc600078e0213 */
[----:B------:R-:W-:Y:S01]  /*0290*/  ISETP.NE.U32.AND P0, PT, R11, 0x1, PT ;  /* 0x000000010b00780c */ /* 0x000fe20003f05070 */
[----:B------:R-:W-:-:S03]  /*02a0*/  IMAD R11, R10, 0x5, RZ ;  /* 0x000000050a0b7824 */ /* 0x000fc600078e02ff */
[----:B------:R-:W-:Y:S01]  /*02b0*/  R2P PR, R24, 0x7e ;  /* 0x0000007e18007804 */ /* 0x000fe20000000000 */
[----:B------:R-:W-:-:S08]  /*02c0*/  IMAD.WIDE.U32 R10, R11, 0x4, R8 ;  /* 0x000000040b0a7825 */ /* 0x000fd000078e0008 */
[----:B------:R-:W2:Y:S04]  /*02d0*/  @!P0 LDG.E R18, desc[UR4][R10.64] ;  /* 0x000000040a128981 */ /* 0x000ea8000c1e1900 */
[----:B------:R-:W3:Y:S04]  /*02e0*/  @!P0 LDG.E R20, desc[UR4][R10.64+0x10] ;  /* 0x000010040a148981 */ /* 0x000ee8000c1e1900 */
[----:B------:R-:W4:Y:S04]  /*02f0*/  @P1 LDG.E R22, desc[UR4][R10.64+0x14] ;  /* 0x000014040a161981 */ /* 0x000f28000c1e1900 */
[----:B------:R-:W4:Y:S04]  /*0300*/  @P2 LDG.E R26, desc[UR4][R10.64+0x28] ;  /* 0x000028040a1a2981 */ /* 0x000f28000c1e1900 */
[----:B------:R-:W4:Y:S04]  /*0310*/  @!P0 LDG.E R21, desc[UR4][R10.64+0x4] ;  /* 0x000004040a158981 */ /* 0x000f28000c1e1900 */
[----:B------:R-:W4:Y:S04]  /*0320*/  @!P0 LDG.E R23, desc[UR4][R10.64+0xc] ;  /* 0x00000c040a178981 */ /* 0x000f28000c1e1900 */
[----:B------:R-:W4:Y:S04]  /*0330*/  @P1 LDG.E R25, desc[UR4][R10.64+0x18] ;  /* 0x000018040a191981 */ /* 0x000f28000c1e1900 */
[----:B------:R-:W4:Y:S04]  /*0340*/  @P3 LDG.E R28, desc[UR4][R10.64+0x3c] ;  /* 0x00003c040a1c3981 */ /* 0x000f28000c1e1900 */
[----:B------:R-:W4:Y:S01]  /*0350*/  @P6 LDG.E R27, desc[UR4][R10.64+0x7c] ;  /* 0x00007c040a1b6981 */ /* 0x000f22000c1e1900 */
[----:B--2---:R-:W-:-:S03]  /*0360*/  @!P0 LOP3.LUT R15, R15, R18, RZ, 0x3c, !PT ;  /* 0x000000120f0f8212 */ /* 0x004fc600078e3cff */
[----:B------:R-:W2:Y:S01]  /*0370*/  @!P0 LDG.E R18, desc[UR4][R10.64+0x8] ;  /* 0x000008040a128981 */ /* 0x000ea2000c1e1900 */
[----:B---3--:R-:W-:-:S03]  /*0380*/  @!P0 LOP3.LUT R3, R3, R20, RZ, 0x3c, !PT ;  /* 0x0000001403038212 */ /* 0x008fc600078e3cff */
[----:B------:R-:W3:Y:S01]  /*0390*/  @P1 LDG.E R20, desc[UR4][R10.64+0x24] ;  /* 0x000024040a141981 */ /* 0x000ee2000c1e1900 */
[----:B----4-:R-:W-:-:S03]  /*03a0*/  @P1 LOP3.LUT R15, R15, R22, RZ, 0x3c, !PT ;  /* 0x000000160f0f1212 */ /* 0x010fc600078e3cff */
[----:B------:R-:W4:Y:S01]  /*03b0*/  @P2 LDG.E R22, desc[UR4][R10.64+0x38] ;  /* 0x000038040a162981 */ /* 0x000f22000c1e1900 */
[----:B------:R-:W-:-:S03]  /*03c0*/  @P2 LOP3.LUT R15, R15, R26, RZ, 0x3c, !PT ;  /* 0x0000001a0f0f2212 */ /* 0x000fc600078e3cff */
[----:B------:R-:W4:Y:S01]  /*03d0*/  @P4 LDG.E R26, desc[UR4][R10.64+0x50] ;  /* 0x000050040a1a4981 */ /* 0x000f22000c1e1900 */
[----:B------:R-:W-:-:S03]  /*03e0*/  @!P0 LOP3.LUT R4, R4, R21, RZ, 0x3c, !PT ;  /* 0x0000001504048212 */ /* 0x000fc600078e3cff */
[----:B------:R-:W4:Y:S01]  /*03f0*/  @P1 LDG.E R21, desc[UR4][R10.64+0x20] ;  /* 0x000020040a151981 */ /* 0x000f22000c1e1900 */
[----:B------:R-:W-:-:S03]  /*0400*/  @!P0 LOP3.LUT R2, R2, R23, RZ, 0x3c, !PT ;  /* 0x0000001702028212 */ /* 0x000fc600078e3cff */
[----:B------:R-:W4:Y:S01]  /*0410*/  @P2 LDG.E R23, desc[UR4][R10.64+0x2c] ;  /* 0x00002c040a172981 */ /* 0x000f22000c1e1900 */
[----:B------:R-:W-:-:S03]  /*0420*/  @P1 LOP3.LUT R4, R4, R25, RZ, 0x3c, !PT ;  /* 0x0000001904041212 */ /* 0x000fc600078e3cff */
[----:B------:R-:W4:Y:S01]  /*0430*/  @P2 LDG.E R25, desc[UR4][R10.64+0x34] ;  /* 0x000034040a192981 */ /* 0x000f22000c1e1900 */
[----:B--2---:R-:W-:-:S03]  /*0440*/  @!P0 LOP3.LUT R5, R5, R18, RZ, 0x3c, !PT ;  /* 0x0000001205058212 */ /* 0x004fc600078e3cff */
[----:B------:R-:W2:Y:S01]  /*0450*/  @P1 LDG.E R18, desc[UR4][R10.64+0x1c] ;  /* 0x00001c040a121981 */ /* 0x000ea2000c1e1900 */
[----:B---3--:R-:W-:-:S03]  /*0460*/  @P1 LOP3.LUT R3, R3, R20, RZ, 0x3c, !PT ;  /* 0x0000001403031212 */ /* 0x008fc600078e3cff */
[----:B------:R-:W3:Y:S01]  /*0470*/  @P2 LDG.E R20, desc[UR4][R10.64+0x30] ;  /* 0x000030040a142981 */ /* 0x000ee2000c1e1900 */
[----:B----4-:R-:W-:-:S03]  /*0480*/  @P2 LOP3.LUT R3, R3, R22, RZ, 0x3c, !PT ;  /* 0x0000001603032212 */ /* 0x010fc600078e3cff */
[----:B------:R-:W4:Y:S01]  /*0490*/  @P3 LDG.E R22, desc[UR4][R10.64+0x4c] ;  /* 0x00004c040a163981 */ /* 0x000f22000c1e1900 */
[----:B------:R-:W-:-:S04]  /*04a0*/  @P3 LOP3.LUT R15, R15, R28, RZ, 0x3c, !PT ;  /* 0x0000001c0f0f3212 */ /* 0x000fc800078e3cff */
[----:B------:R-:W-:Y:S02]  /*04b0*/  @P4 LOP3.LUT R15, R15, R26, RZ, 0x3c, !PT ;  /* 0x0000001a0f0f4212 */ /* 0x000fe400078e3cff */
[----:B------:R-:W-:Y:S01]  /*04c0*/  @P1 LOP3.LUT R2, R2, R21, RZ, 0x3c, !PT ;  /* 0x0000001502021212 */ /* 0x000fe200078e3cff */
[----:B------:R-:W4:Y:S04]  /*04d0*/  @P5 LDG.E R26, desc[UR4][R10.64+0x64] ;  /* 0x000064040a1a5981 */ /* 0x000f28000c1e1900 */
[----:B------:R-:W4:Y:S01]  /*04e0*/  @P3 LDG.E R21, desc[UR4][R10.64+0x40] ;  /* 0x000040040a153981 */ /* 0x000f22000c1e1900 */
[----:B------:R-:W-:Y:S02]  /*04f0*/  @P2 LOP3.LUT R4, R4, R23, RZ, 0x3c, !PT ;  /* 0x0000001704042212 */ /* 0x000fe400078e3cff */
[----:B------:R-:W-:Y:S01]  /*0500*/  @P2 LOP3.LUT R2, R2, R25, RZ, 0x3c, !PT ;  /* 0x0000001902022212 */ /* 0x000fe200078e3cff */
[----:B------:R-:W4:Y:S04]  /*0510*/  @P3 LDG.E R23, desc[UR4][R10.64+0x48] ;  /* 0x000048040a173981 */ /* 0x000f28000c1e1900 */
[----:B------:R-:W4:Y:S01]  /*0520*/  @P4 LDG.E R25, desc[UR4][R10.64+0x54] ;  /* 0x000054040a194981 */ /* 0x000f22000c1e1900 */
[----:B--2---:R-:W-:-:S03]  /*0530*/  @P1 LOP3.LUT R5, R5, R18, RZ, 0x3c, !PT ;  /* 0x0000001205051212 */ /* 0x004fc600078e3cff */
[----:B------:R-:W2:Y:S01]  /*0540*/  @P3 LDG.E R18, desc[UR4][R10.64+0x44] ;  /* 0x000044040a123981 */ /* 0x000ea2000c1e1900 */
[----:B---3--:R-:W-:-:S03]  /*0550*/  @P2 LOP3.LUT R5, R5, R20, RZ, 0x3c, !PT ;  /* 0x0000001405052212 */ /* 0x008fc600078e3cff */
[----:B------:R-:W3:Y:S01]  /*0560*/  @P4 LDG.E R20, desc[UR4][R10.64+0x58] ;  /* 0x000058040a144981 */ /* 0x000ee2000c1e1900 */
[----:B----4-:R-:W-:-:S03]  /*0570*/  @P3 LOP3.LUT R3, R3, R22, RZ, 0x3c, !PT ;  /* 0x0000001603033212 */ /* 0x010fc600078e3cff */
[----:B------:R-:W4:Y:S01]  /*0580*/  @P4 LDG.E R22, desc[UR4][R10.64+0x60] ;  /* 0x000060040a164981 */ /* 0x000f22000c1e1900 */
[----:B------:R-:W-:Y:S02]  /*0590*/  LOP3.LUT P0, RZ, R24, 0x80, RZ, 0xc0, !PT ;  /* 0x0000008018ff7812 */ /* 0x000fe4000780c0ff */
[----:B------:R-:W-:Y:S02]  /*05a0*/  @P5 LOP3.LUT R15, R15, R26, RZ, 0x3c, !PT ;  /* 0x0000001a0f0f5212 */ /* 0x000fe400078e3cff */
[----:B------:R-:W4:Y:S01]  /*05b0*/  @P6 LDG.E R26, desc[UR4][R10.64+0x78] ;  /* 0x000078040a1a6981 */ /* 0x000f22000c1e1900 */
[----:B------:R-:W-:-:S03]  /*05c0*/  @P3 LOP3.LUT R4, R4, R21, RZ, 0x3c, !PT ;  /* 0x0000001504043212 */ /* 0x000fc600078e3cff */
[----:B------:R-:W4:Y:S01]  /*05d0*/  @P4 LDG.E R21, desc[UR4][R10.64+0x5c] ;  /* 0x00005c040a154981 */ /* 0x000f22000c1e1900 */
[----:B------:R-:W-:-:S03]  /*05e0*/  @P3 LOP3.LUT R2, R2, R23, RZ, 0x3c, !PT ;  /* 0x0000001702023212 */ /* 0x000fc600078e3cff */
[----:B------:R-:W4:Y:S01]  /*05f0*/  @P5 LDG.E R23, desc[UR4][R10.64+0x68] ;  /* 0x000068040a175981 */ /* 0x000f22000c1e1900 */
[----:B------:R-:W-:-:S03]  /*0600*/  @P4 LOP3.LUT R4, R4, R25, RZ, 0x3c, !PT ;  /* 0x0000001904044212 */ /* 0x000fc600078e3cff */
[----:B------:R-:W4:Y:S01]  /*0610*/  @P5 LDG.E R25, desc[UR4][R10.64+0x70] ;  /* 0x000070040a195981 */ /* 0x000f22000c1e1900 */
[----:B--2---:R-:W-:-:S03]  /*0620*/  @P3 LOP3.LUT R5, R5, R18, RZ, 0x3c, !PT ;  /* 0x0000001205053212 */ /* 0x004fc600078e3cff */
[----:B------:R-:W2:Y:S01]  /*0630*/  @P5 LDG.E R18, desc[UR4][R10.64+0x6c] ;  /* 0x00006c040a125981 */ /* 0x000ea2000c1e1900 */
[----:B---3--:R-:W-:-:S03]  /*0640*/  @P4 LOP3.LUT R5, R5, R20, RZ, 0x3c, !PT ;  /* 0x0000001405054212 */ /* 0x008fc600078e3cff */
[----:B------:R-:W3:Y:S01]  /*0650*/  @P5 LDG.E R20, desc[UR4][R10.64+0x74] ;  /* 0x000074040a145981 */ /* 0x000ee2000c1e1900 */
[----:B----4-:R-:W-:-:S03]  /*0660*/  @P4 LOP3.LUT R3, R3, R22, RZ, 0x3c, !PT ;  /* 0x0000001603034212 */ /* 0x010fc600078e3cff */
[----:B------:R-:W4:Y:S01]  /*0670*/  @P0 LDG.E R22, desc[UR4][R10.64+0x8c] ;  /* 0x00008c040a160981 */ /* 0x000f22000c1e1900 */
[----:B------:R-:W-:-:S03]  /*0680*/  @P6 LOP3.LUT R15, R15, R26, RZ, 0x3c, !PT ;  /* 0x0000001a0f0f6212 */ /* 0x000fc600078e3cff */
        /* <DEDUP_REMOVED lines=13> */
[----:B------:R-:W-:Y:S02]  /*0760*/  @P6 LOP3.LUT R4, R4, R27, RZ, 0x3c, !PT ;  /* 0x0000001b04046212 */ /* 0x000fe400078e3cff */
[----:B------:R-:W-:Y:S02]  /*0770*/  @P6 LOP3.LUT R2, R2, R21, RZ, 0x3c, !PT ;  /* 0x0000001502026212 */ /* 0x000fe400078e3cff */
[----:B------:R-:W-:Y:S02]  /*0780*/  @P0 LOP3.LUT R4, R4, R23, RZ, 0x3c, !PT ;  /* 0x0000001704040212 */ /* 0x000fe400078e3cff */
[----:B------:R-:W-:Y:S02]  /*0790*/  @P0 LOP3.LUT R2, R2, R25, RZ, 0x3c, !PT ;  /* 0x0000001902020212 */ /* 0x000fe400078e3cff */
[----:B--2---:R-:W-:Y:S02]  /*07a0*/  @P6 LOP3.LUT R5, R5, R18, RZ, 0x3c, !PT ;  /* 0x0000001205056212 */ /* 0x004fe400078e3cff */
[----:B---3--:R-:W-:-:S02]  /*07b0*/  @P6 LOP3.LUT R3, R3, R20, RZ, 0x3c, !PT ;  /* 0x0000001403036212 */ /* 0x008fc400078e3cff */
[----:B----4-:R-:W-:Y:S02]  /*07c0*/  @P0 LOP3.LUT R5, R5, R22, RZ, 0x3c, !PT ;  /* 0x0000001605050212 */ /* 0x010fe400078e3cff */
[----:B------:R-:W-:Y:S02]  /*07d0*/  @P0 LOP3.LUT R3, R3, R26, RZ, 0x3c, !PT ;  /* 0x0000001a03030212 */ /* 0x000fe400078e3cff */
[----:B------:R-:W-:-:S13]  /*07e0*/  R2P PR, R24.B1, 0x7f ;  /* 0x0000007f18007804 */ /* 0x000fda0000001000 */
[----:B------:R-:W2:Y:S04]  /*07f0*/  @P0 LDG.E R18, desc[UR4][R10.64+0xa0] ;  /* 0x0000a0040a120981 */ /* 0x000ea8000c1e1900 */
[----:B------:R-:W3:Y:S04]  /*0800*/  @P1 LDG.E R22, desc[UR4][R10.64+0xb4] ;  /* 0x0000b4040a161981 */ /* 0x000ee8000c1e1900 */
[----:B------:R-:W4:Y:S04]  /*0810*/  @P2 LDG.E R26, desc[UR4][R10.64+0xc8] ;  /* 0x0000c8040a1a2981 */ /* 0x000f28000c1e1900 */
[----:B------:R-:W4:Y:S04]  /*0820*/  @P3 LDG.E R28, desc[UR4][R10.64+0xdc] ;  /* 0x0000dc040a1c3981 */ /* 0x000f28000c1e1900 */
[----:B------:R-:W4:Y:S04]  /*0830*/  @P0 LDG.E R23, desc[UR4][R10.64+0xa4] ;  /* 0x0000a4040a170981 */ /* 0x000f28000c1e1900 */
[----:B------:R-:W4:Y:S04]  /*0840*/  @P0 LDG.E R20, desc[UR4][R10.64+0xa8] ;  /* 0x0000a8040a140981 */ /* 0x000f28000c1e1900 */
[----:B------:R-:W4:Y:S04]  /*0850*/  @P4 LDG.E R25, desc[UR4][R10.64+0xf0] ;  /* 0x0000f0040a194981 */ /* 0x000f28000c1e1900 */
        /* <DEDUP_REMOVED lines=21> */
[----:B------:R-:W-:Y:S02]  /*09b0*/  LOP3.LUT P0, RZ, R24, 0x8000, RZ, 0xc0, !PT ;  /* 0x0000800018ff7812 */ /* 0x000fe4000780c0ff */
[----:B----4-:R-:W-:Y:S01]  /*09c0*/  @P5 LOP3.LUT R15, R15, R26, RZ, 0x3c, !PT ;  /* 0x0000001a0f0f5212 */ /* 0x010fe200078e3cff */
[----:B------:R-:W4:Y:S04]  /*09d0*/  @P3 LDG.E R24, desc[UR4][R10.64+0xe4] ;  /* 0x0000e4040a183981 */ /* 0x000f28000c1e1900 */
[----:B------:R-:W2:Y:S01]  /*09e0*/  @P6 LDG.E R26, desc[UR4][R10.64+0x118] ;  /* 0x000118040a1a6981 */ /* 0x000ea2000c1e1900 */
        /* <DEDUP_REMOVED lines=8> */
[----:B---3--:R-:W-:-:S03]  /*0a70*/  @P2 LOP3.LUT R3, R3, R22, RZ, 0x3c, !PT ;  /* 0x0000001603032212 */ /* 0x008fc600078e3cff */
[----:B------:R-:W3:Y:S01]  /*0a80*/  @P4 LDG.E R22, desc[UR4][R10.64+0x100] ;  /* 0x000100040a164981 */ /* 0x000ee2000c1e1900 */
[----:B--2---:R-:W-:-:S03]  /*0a90*/  @P6 LOP3.LUT R15, R15, R26, RZ, 0x3c, !PT ;  /* 0x0000001a0f0f6212 */ /* 0x004fc600078e3cff */
[----:B------:R-:W2:Y:S01]  /*0aa0*/  @P0 LDG.E R26, desc[UR4][R10.64+0x12c] ;  /* 0x00012c040a1a0981 */ /* 0x000ea2000c1e1900 */
[----:B----4-:R-:W-:-:S03]  /*0ab0*/  @P2 LOP3.LUT R2, R2, R23, RZ, 0x3c, !PT ;  /* 0x0000001702022212 */ /* 0x010fc600078e3cff */
[----:B------:R-:W4:Y:S01]  /*0ac0*/  @P4 LDG.E R23, desc[UR4][R10.64+0xfc] ;  /* 0x0000fc040a174981 */ /* 0x000f22000c1e1900 */
[----:B------:R-:W-:-:S03]  /*0ad0*/  @P2 LOP3.LUT R5, R5, R20, RZ, 0x3c, !PT ;  /* 0x0000001405052212 */ /* 0x000fc600078e3cff */
[----:B------:R-:W4:Y:S01]  /*0ae0*/  @P4 LDG.E R20, desc[UR4][R10.64+0xf8] ;  /* 0x0000f8040a144981 */ /* 0x000f22000c1e1900 */
[----:B------:R-:W-:Y:S02]  /*0af0*/  @P3 LOP3.LUT R2, R2, R27, RZ, 0x3c, !PT ;  /* 0x0000001b02023212 */ /* 0x000fe400078e3cff */
[----:B------:R-:W-:Y:S01]  /*0b00*/  @P3 LOP3.LUT R4, R4, R25, RZ, 0x3c, !PT ;  /* 0x0000001904043212 */ /* 0x000fe200078e3cff */
[----:B------:R-:W4:Y:S01]  /*0b10*/  @P5 LDG.E R27, desc[UR4][R10.64+0x110] ;  /* 0x000110040a1b5981 */ /* 0x000f22000c1e1900 */
[----:B------:R-:W-:-:S03]  /*0b20*/  @P3 LOP3.LUT R5, R5, R24, RZ, 0x3c, !PT ;  /* 0x0000001805053212 */ /* 0x000fc600078e3cff */
[----:B------:R-:W4:Y:S04]  /*0b30*/  @P5 LDG.E R25, desc[UR4][R10.64+0x108] ;  /* 0x000108040a195981 */ /* 0x000f28000c1e1900 */
        /* <DEDUP_REMOVED lines=19> */
[----:B------:R-:W-:-:S05]  /*0c70*/  VIADD R19, R19, 0x10 ;  /* 0x0000001013137836 */ /* 0x000fca0000000000 */
[----:B------:R-:W-:Y:S02]  /*0c80*/  ISETP.NE.AND P1, PT, R19, 0x20, PT ;  /* 0x000000201300780c */ /* 0x000fe40003f25270 */
[----:B------:R-:W-:Y:S02]  /*0c90*/  @P5 LOP3.LUT R3, R3, R18, RZ, 0x3c, !PT ;  /* 0x0000001203035212 */ /* 0x000fe400078e3cff */
[----:B------:R-:W-:Y:S02]  /*0ca0*/  @P6 LOP3.LUT R4, R4, R21, RZ, 0x3c, !PT ;  /* 0x0000001504046212 */ /* 0x000fe400078e3cff */
[----:B---3--:R-:W-:-:S04]  /*0cb0*/  @P6 LOP3.LUT R3, R3, R22, RZ, 0x3c, !PT ;  /* 0x0000001603036212 */ /* 0x008fc800078e3cff */
[----:B--2---:R-:W-:Y:S02]  /*0cc0*/  @P0 LOP3.LUT R3, R3, R26, RZ, 0x3c, !PT ;  /* 0x0000001a03030212 */ /* 0x004fe400078e3cff */
[----:B----4-:R-:W-:Y:S02]  /*0cd0*/  @P6 LOP3.LUT R2, R2, R23, RZ, 0x3c, !PT ;  /* 0x0000001702026212 */ /* 0x010fe400078e3cff */
[----:B------:R-:W-:Y:S02]  /*0ce0*/  @P6 LOP3.LUT R5, R5, R20, RZ, 0x3c, !PT ;  /* 0x0000001405056212 */ /* 0x000fe400078e3cff */
[----:B------:R-:W-:Y:S02]  /*0cf0*/  @P0 LOP3.LUT R2, R2, R27, RZ, 0x3c, !PT ;  /* 0x0000001b02020212 */ /* 0x000fe400078e3cff */
[----:B------:R-:W-:Y:S02]  /*0d00*/  @P0 LOP3.LUT R4, R4, R25, RZ, 0x3c, !PT ;  /* 0x0000001904040212 */ /* 0x000fe400078e3cff */
[----:B------:R-:W-:Y:S01]  /*0d10*/  @P0 LOP3.LUT R5, R5, R24, RZ, 0x3c, !PT ;  /* 0x0000001805050212 */ /* 0x000fe200078e3cff */
[----:B------:R-:W-:Y:S06]  /*0d20*/  @P1 BRA `(.L_x_20) ;  /* 0xfffffff400481947 */ /* 0x000fec000383ffff */
[----:B------:R-:W-:-:S05]  /*0d30*/  VIADD R17, R17, 0x1 ;  /* 0x0000000111117836 */ /* 0x000fca0000000000 */
[----:B------:R-:W-:-:S13]  /*0d40*/  ISETP.NE.AND P0, PT, R17, 0x5, PT ;  /* 0x000000051100780c */ /* 0x000fda0003f05270 */
[----:B------:R-:W-:Y:S05]  /*0d50*/  @P0 BRA `(.L_x_21) ;  /* 0xfffffff400300947 */ /* 0x000fea000383ffff */
[----:B------:R0:W-:Y:S01]  /*0d60*/  STG.E.64 desc[UR4][R6.64+0x8], R4 ;  /* 0x0000080406007986 */ /* 0x0001e2000c101b04 */
[----:B------:R-:W-:Y:S01]  /*0d70*/  VIADD R14, R14, 0x1 ;  /* 0x000000010e0e7836 */ /* 0x000fe20000000000 */
[----:B------:R-:W-:Y:S02]  /*0d80*/  LOP3.LUT R11, R13, 0x3, RZ, 0xc0, !PT ;  /* 0x000000030d0b7812 */ /* 0x000fe400078ec0ff */
[----:B------:R0:W-:Y:S02]  /*0d90*/  STG.E.64 desc[UR4][R6.64+0x10], R2 ;  /* 0x0000100206007986 */ /* 0x0001e4000c101b04 */
[----:B------:R-:W-:Y:S02]  /*0da0*/  ISETP.GE.U32.AND P0, PT, R14, R11, PT ;  /* 0x0000000b0e00720c */ /* 0x000fe40003f06070 */
[----:B------:R0:W-:Y:S11]  /*0db0*/  STG.E desc[UR4][R6.64+0x4], R15 ;  /* 0x0000040f06007986 */ /* 0x0001f6000c101904 */
[----:B------:R-:W-:Y:S05]  /*0dc0*/  @!P0 BRA `(.L_x_22) ;  /* 0xfffffff400048947 */ /* 0x000fea000383ffff */
.L_x_19:
[----:B------:R-:W-:Y:S05]  /*0dd0*/  BSYNC.RECONVERGENT B1 ;  /* 0x0000000000017941 */ /* 0x000fea0003800200 */
.L_x_18:
[C---:B------:R-:W-:Y:S01]  /*0de0*/  ISETP.GT.U32.AND P0, PT, R13.reuse, 0x3, PT ;  /* 0x000000030d00780c */ /* 0x040fe20003f04070 */
[----:B------:R-:W-:Y:S01]  /*0df0*/  VIADD R12, R12, 0x1 ;  /* 0x000000010c0c7836 */ /* 0x000fe20000000000 */
[--C-:B------:R-:W-:Y:S02]  /*0e00*/  SHF.R.U64 R13, R13, 0x2, R0.reuse ;  /* 0x000000020d0d7819 */ /* 0x100fe40000001200 */
[----:B------:R-:W-:Y:S02]  /*0e10*/  ISETP.GT.U32.AND.EX P0, PT, R0, RZ, PT, P0 ;  /* 0x000000ff0000720c */ /* 0x000fe40003f04100 */
[----:B------:R-:W-:-:S11]  /*0e20*/  SHF.R.U32.HI R0, RZ, 0x2, R0 ;  /* 0x00000002ff007819 */ /* 0x000fd60000011600 */
[----:B------:R-:W-:Y:S05]  /*0e30*/  @P0 BRA `(.L_x_23) ;  /* 0xfffffff000c80947 */ /* 0x000fea000383ffff */
.L_x_17:
[----:B------:R-:W-:Y:S05]  /*0e40*/  BSYNC.RECONVERGENT B0 ;  /* 0x0000000000007941 */ /* 0x000fea0003800200 */
.L_x_16:
[----:B------:R-:W-:Y:S04]  /*0e50*/  STG.E.64 desc[UR4][R6.64+0x18], RZ ;  /* 0x000018ff06007986 */ /* 0x000fe8000c101b04 */
[----:B------:R-:W-:Y:S04]  /*0e60*/  STG.E desc[UR4][R6.64+0x20], RZ ;  /* 0x000020ff06007986 */ /* 0x000fe8000c101904 */
[----:B------:R-:W-:Y:S01]  /*0e70*/  STG.E.64 desc[UR4][R6.64+0x28], RZ ;  /* 0x000028ff06007986 */ /* 0x000fe2000c101b04 */
[----:B------:R-:W-:Y:S05]  /*0e80*/  EXIT ;  /* 0x000000000000794d */ /* 0x000fea0003800000 */
.L_x_24:
        /* <DEDUP_REMOVED lines=15> */
.L_x_26:


//--------------------- .nv.global.init           --------------------------
	.section	.nv.global.init,"aw",@progbits
	.align	4
.nv.global.init:
	.type		mrg32k3aM1SubSeq,@object
	.size		mrg32k3aM1SubSeq,(mrg32k3aM2SubSeq - mrg32k3aM1SubSeq)
mrg32k3aM1SubSeq:
        /*0000*/ 	.byte	0x0b, 0xcc, 0xee, 0x04, 0x73, 0x29, 0x8b, 0x6f, 0xf6, 0x53, 0x03, 0xf6, 0x23, 0xf6, 0xea, 0xda
        /* <DEDUP_REMOVED lines=125> */
	.type		mrg32k3aM2SubSeq,@object
	.size		mrg32k3aM2SubSeq,(mrg32k3aM1 - mrg32k3aM2SubSeq)
mrg32k3aM2SubSeq:
        /* <DEDUP_REMOVED lines=126> */
	.type		mrg32k3aM1,@object
	.size		mrg32k3aM1,(mrg32k3aM1Seq - mrg32k3aM1)
mrg32k3aM1:
        /* <DEDUP_REMOVED lines=144> */
	.type		mrg32k3aM1Seq,@object
	.size		mrg32k3aM1Seq,(mrg32k3aM2 - mrg32k3aM1Seq)
mrg32k3aM1Seq:
        /* <DEDUP_REMOVED lines=144> */
	.type		mrg32k3aM2,@object
	.size		mrg32k3aM2,(mrg32k3aM2Seq - mrg32k3aM2)
mrg32k3aM2:
        /* <DEDUP_REMOVED lines=144> */
	.type		mrg32k3aM2Seq,@object
	.size		mrg32k3aM2Seq,(precalc_xorwow_matrix - mrg32k3aM2Seq)
mrg32k3aM2Seq:
        /* <DEDUP_REMOVED lines=144> */
	.type		precalc_xorwow_matrix,@object
	.size		precalc_xorwow_matrix,(precalc_xorwow_offset_matrix - precalc_xorwow_matrix)
precalc_xorwow_matrix:
        /* <DEDUP_REMOVED lines=6400> */
	.type		precalc_xorwow_offset_matrix,@object
	.size		precalc_xorwow_offset_matrix,($str$2 - precalc_xorwow_offset_matrix)
precalc_xorwow_offset_matrix:
        /* <DEDUP_REMOVED lines=6400> */
	.type		$str$2,@object
	.size		$str$2,($str - $str$2)
$str$2:
        /*353c0*/ 	.byte	0x54, 0x68, 0x72, 0x65, 0x61, 0x64, 0x20, 0x28, 0x25, 0x64, 0x2c, 0x20, 0x25, 0x64, 0x29, 0x20
        /*353d0*/ 	.byte	0x73, 0x6b, 0x69, 0x70, 0x70, 0x65, 0x64, 0x0a, 0x00
	.type		$str,@object
	.size		$str,($str$1 - $str)
$str:
        /*353d9*/ 	.byte	0x54, 0x68, 0x72, 0x65, 0x61, 0x64, 0x20, 0x28, 0x25, 0x64, 0x2c, 0x20, 0x25, 0x64, 0x29, 0x20
        /*353e9*/ 	.byte	0x73, 0x74, 0x61, 0x72, 0x74, 0x65, 0x64, 0x20, 0x28, 0x25, 0x64, 0x2c, 0x20, 0x25, 0x64, 0x29
        /*353f9*/ 	.byte	0x0a, 0x00
	.type		$str$1,@object
	.size		$str$1,(.L_10 - $str$1)
$str$1:
        /*353fb*/ 	.byte	0x54, 0x68, 0x72, 0x65, 0x61, 0x64, 0x20, 0x28, 0x25, 0x64, 0x2c, 0x20, 0x25, 0x64, 0x29, 0x20
        /*3540b*/ 	.byte	0x66, 0x69, 0x6e, 0x69, 0x73, 0x68, 0x65, 0x64, 0x20, 0x28, 0x25, 0x64, 0x2c, 0x20, 0x25, 0x64
        /*3541b*/ 	.byte	0x29, 0x0a, 0x00
.L_10:


//--------------------- .nv.shared.reserved.0     --------------------------
	.section	.nv.shared.reserved.0,"aw",@nobits
	.weak		__nv_reservedSMEM_offset_0_alias
	.size		__nv_reservedSMEM_offset_0_alias, 0, 64
	.other		__nv_reservedSMEM_offset_0_alias,@"STO_CUDA_RESERVED_SHARED STV_DEFAULT"
__nv_reservedSMEM_offset_0_alias:
	.zero		0
	.zero		64


//--------------------- .nv.constant0._Z10dla_kernelPiS_P17curandStateXORWOW --------------------------
	.section	.nv.constant0._Z10dla_kernelPiS_P17curandStateXORWOW,"a",@progbits
	.sectionflags	@""
	.align	4
.nv.constant0._Z10dla_kernelPiS_P17curandStateXORWOW:
	.zero		920


//--------------------- .nv.constant0._Z12setup_kernelP17curandStateXORWOW --------------------------
	.section	.nv.constant0._Z12setup_kernelP17curandStateXORWOW,"a",@progbits
	.sectionflags	@""
	.align	4
.nv.constant0._Z12setup_kernelP17curandStateXORWOW:
	.zero		904


//--------------------- SYMBOLS --------------------------

	.type		.nv.reservedSmem.offset0,@object
	.size		.nv.reservedSmem.offset0,0x4
	.type		vprintf,@function
